	.target	sm_100a

	.elftype	@"ET_EXEC"


//--------------------- .note.nv.tkinfo           --------------------------
	.section	.note.nv.tkinfo,"",@"SHT_NOTE"
	.sectionflags	@"SHF_NOTE_NV_TKINFO"
	.tkinfo
        /*0018*/ 	.word	0x00000002
        /*0030*/ 	.string	""
        /*0030*/ 	.string	"ptxas"
        /*0030*/ 	.string	"Cuda compilation tools, release 13.0, V13.0.88"
        /*0030*/ 	.string	"Build cuda_13.0.r13.0/compiler.36424714_0"
        /*0030*/ 	.string	"-arch sm_100a -m 64 "



//--------------------- .note.nv.cuinfo           --------------------------
	.section	.note.nv.cuinfo,"",@"SHT_NOTE"
	.sectionflags	@"SHF_NOTE_NV_CUINFO"
        /*0018*/ 	.short	0x0002
        /*001a*/ 	.short	0x0064
        /*001c*/ 	.short	0x0082
	.zero		2


//--------------------- .nv.info                  --------------------------
	.section	.nv.info,"",@"SHT_CUDA_INFO"
	.align	4


	//----- nvinfo : EIATTR_REGCOUNT
	.align		4
        /*0000*/ 	.byte	0x04, 0x2f
        /*0002*/ 	.short	(.L_19 - .L_18)
	.align		4
.L_18:
        /*0004*/ 	.word	index@(_ZN7cutlass13device_kernelINS_4gemm6kernel13GemmUniversalIN4cute5tupleIJiiiiEEENS1_10collective13CollectiveMmaINS1_35MainloopSm100TmaUmmaWarpSpecializedILi6ELi2ELi4ENS5_IJNS4_1CILi1EEESB_SB_EEEEENS5_IJNSA_ILi128EEESE_SE_EEENS_12float_e5m2_tENS5_IJlSB_lEEESG_SH_NS4_8TiledMMAINS4_8MMA_AtomIJNS4_10MMA_TraitsINS4_19SM100_MMA_F8F6F4_SSEJSG_SG_fSE_SE_NS4_17integral_constantINS4_4UMMA5MajorELSO_0EEESP_NSM_INSN_7ScaleInELSQ_0EEESR_EEEEEENS4_6LayoutISC_NS5_IJNSA_ILi0EEESV_SV_EEEEENS5_IJNS4_10UnderscoreESY_SY_EEEEENS4_13SM90_TMA_LOADENS4_14ComposedLayoutINS4_7SwizzleILi3ELi4ELi3EEENS4_18smem_ptr_flag_bitsILi8EEENSU_INS5_IJNSA_ILi8EEESE_EEENS5_IJSE_SB_EEEEEEEvNS4_8identityES11_S1B_vS1C_EENS_8epilogue10collective18CollectiveEpilogueINS1E_23Sm100TmaWarpSpecializedILi2ELi2ELi64ELb0ELb0EEEJSF_NS5_IJNSU_ISE_SB_EENSU_INSA_ILi64EEESB_EEEEESG_SH_SG_SH_NS1E_6fusion15FusionCallbacksIS1I_NS1N_17LinearCombinationISG_fSG_fLNS_15FloatRoundStyleE2EEESF_S1M_JEEENS4_5SM1004TMEM4LOAD26SM100_TMEM_LOAD_32dp32b64xES11_NS12_INS13_ILi2ELi4ELi3EEES16_NSU_INS5_IJS17_S1K_EEENS5_IJS1K_SB_EEEEEEENS4_39AutoVectorizingCopyWithAssumedAlignmentILi128EEENS4_14SM90_TMA_STOREES21_S23_S23_EEEvvEEEEvNT_6ParamsE)
        /*0008*/ 	.word	0x000000e0


	//----- nvinfo : EIATTR_FRAME_SIZE
	.align		4
.L_19:
        /*000c*/ 	.byte	0x04, 0x11
        /*000e*/ 	.short	(.L_21 - .L_20)
	.align		4
.L_20:
        /*0010*/ 	.word	index@($__internal_2_$__cuda_sm10x_tcgen05_guardrail_trap_unallocated_columns_being_dealloced)
        /*0014*/ 	.word	0x00000000


	//----- nvinfo : EIATTR_FRAME_SIZE
	.align		4
.L_21:
        /*0018*/ 	.byte	0x04, 0x11
        /*001a*/ 	.short	(.L_23 - .L_22)
	.align		4
.L_22:
        /*001c*/ 	.word	index@($__internal_1_$__cuda_sm10x_tcgen05_guardrail_trap_phase_invalid_during_alloc)
        /*0020*/ 	.word	0x00000000


	//----- nvinfo : EIATTR_FRAME_SIZE
	.align		4
.L_23:
        /*0024*/ 	.byte	0x04, 0x11
        /*0026*/ 	.short	(.L_25 - .L_24)
	.align		4
.L_24:
        /*0028*/ 	.word	index@($__internal_0_$__cuda_sm10x_tcgen05_guardrail_trap_col_being_dealloced_not_returned_by_alloc)
        /*002c*/ 	.word	0x00000000


	//----- nvinfo : EIATTR_FRAME_SIZE
	.align		4
.L_25:
        /*0030*/ 	.byte	0x04, 0x11
        /*0032*/ 	.short	(.L_27 - .L_26)
	.align		4
.L_26:
        /*0034*/ 	.word	index@(_ZN7cutlass13device_kernelINS_4gemm6kernel13GemmUniversalIN4cute5tupleIJiiiiEEENS1_10collective13CollectiveMmaINS1_35MainloopSm100TmaUmmaWarpSpecializedILi6ELi2ELi4ENS5_IJNS4_1CILi1EEESB_SB_EEEEENS5_IJNSA_ILi128EEESE_SE_EEENS_12float_e5m2_tENS5_IJlSB_lEEESG_SH_NS4_8TiledMMAINS4_8MMA_AtomIJNS4_10MMA_TraitsINS4_19SM100_MMA_F8F6F4_SSEJSG_SG_fSE_SE_NS4_17integral_constantINS4_4UMMA5MajorELSO_0EEESP_NSM_INSN_7ScaleInELSQ_0EEESR_EEEEEENS4_6LayoutISC_NS5_IJNSA_ILi0EEESV_SV_EEEEENS5_IJNS4_10UnderscoreESY_SY_EEEEENS4_13SM90_TMA_LOADENS4_14ComposedLayoutINS4_7SwizzleILi3ELi4ELi3EEENS4_18smem_ptr_flag_bitsILi8EEENSU_INS5_IJNSA_ILi8EEESE_EEENS5_IJSE_SB_EEEEEEEvNS4_8identityES11_S1B_vS1C_EENS_8epilogue10collective18CollectiveEpilogueINS1E_23Sm100TmaWarpSpecializedILi2ELi2ELi64ELb0ELb0EEEJSF_NS5_IJNSU_ISE_SB_EENSU_INSA_ILi64EEESB_EEEEESG_SH_SG_SH_NS1E_6fusion15FusionCallbacksIS1I_NS1N_17LinearCombinationISG_fSG_fLNS_15FloatRoundStyleE2EEESF_S1M_JEEENS4_5SM1004TMEM4LOAD26SM100_TMEM_LOAD_32dp32b64xES11_NS12_INS13_ILi2ELi4ELi3EEES16_NSU_INS5_IJS17_S1K_EEENS5_IJS1K_SB_EEEEEEENS4_39AutoVectorizingCopyWithAssumedAlignmentILi128EEENS4_14SM90_TMA_STOREES21_S23_S23_EEEvvEEEEvNT_6ParamsE)
        /*0038*/ 	.word	0x00000000


	//----- nvinfo : EIATTR_MIN_STACK_SIZE
	.align		4
.L_27:
        /*003c*/ 	.byte	0x04, 0x12
        /*003e*/ 	.short	(.L_29 - .L_28)
	.align		4
.L_28:
        /*0040*/ 	.word	index@(_ZN7cutlass13device_kernelINS_4gemm6kernel13GemmUniversalIN4cute5tupleIJiiiiEEENS1_10collective13CollectiveMmaINS1_35MainloopSm100TmaUmmaWarpSpecializedILi6ELi2ELi4ENS5_IJNS4_1CILi1EEESB_SB_EEEEENS5_IJNSA_ILi128EEESE_SE_EEENS_12float_e5m2_tENS5_IJlSB_lEEESG_SH_NS4_8TiledMMAINS4_8MMA_AtomIJNS4_10MMA_TraitsINS4_19SM100_MMA_F8F6F4_SSEJSG_SG_fSE_SE_NS4_17integral_constantINS4_4UMMA5MajorELSO_0EEESP_NSM_INSN_7ScaleInELSQ_0EEESR_EEEEEENS4_6LayoutISC_NS5_IJNSA_ILi0EEESV_SV_EEEEENS5_IJNS4_10UnderscoreESY_SY_EEEEENS4_13SM90_TMA_LOADENS4_14ComposedLayoutINS4_7SwizzleILi3ELi4ELi3EEENS4_18smem_ptr_flag_bitsILi8EEENSU_INS5_IJNSA_ILi8EEESE_EEENS5_IJSE_SB_EEEEEEEvNS4_8identityES11_S1B_vS1C_EENS_8epilogue10collective18CollectiveEpilogueINS1E_23Sm100TmaWarpSpecializedILi2ELi2ELi64ELb0ELb0EEEJSF_NS5_IJNSU_ISE_SB_EENSU_INSA_ILi64EEESB_EEEEESG_SH_SG_SH_NS1E_6fusion15FusionCallbacksIS1I_NS1N_17LinearCombinationISG_fSG_fLNS_15FloatRoundStyleE2EEESF_S1M_JEEENS4_5SM1004TMEM4LOAD26SM100_TMEM_LOAD_32dp32b64xES11_NS12_INS13_ILi2ELi4ELi3EEES16_NSU_INS5_IJS17_S1K_EEENS5_IJS1K_SB_EEEEEEENS4_39AutoVectorizingCopyWithAssumedAlignmentILi128EEENS4_14SM90_TMA_STOREES21_S23_S23_EEEvvEEEEvNT_6ParamsE)
        /*0044*/ 	.word	0x00000000
.L_29:


//--------------------- .nv.compat                --------------------------
	.section	.nv.compat,"",@"SHT_CUDA_COMPAT_INFO"
	.align	4
        /*0000*/ 	.byte	0x02, 0x09, 0x01, 0x00, 0x02, 0x02, 0x02, 0x00, 0x02, 0x05, 0x05, 0x00, 0x03, 0x07, 0x01, 0x01
        /*0010*/ 	.byte	0x02, 0x03, 0x01, 0x00, 0x02, 0x06, 0x01, 0x00, 0x04, 0x0b, 0x08, 0x00, 0x09, 0x00, 0x00, 0x00
        /*0020*/ 	.byte	0x00, 0x00, 0x00, 0x00


//--------------------- .nv.info._ZN7cutlass13device_kernelINS_4gemm6kernel13GemmUniversalIN4cute5tupleIJiiiiEEENS1_10collective13CollectiveMmaINS1_35MainloopSm100TmaUmmaWarpSpecializedILi6ELi2ELi4ENS5_IJNS4_1CILi1EEESB_SB_EEEEENS5_IJNSA_ILi128EEESE_SE_EEENS_12float_e5m2_tENS5_IJlSB_lEEESG_SH_NS4_8TiledMMAINS4_8MMA_AtomIJNS4_10MMA_TraitsINS4_19SM100_MMA_F8F6F4_SSEJSG_SG_fSE_SE_NS4_17integral_constantINS4_4UMMA5MajorELSO_0EEESP_NSM_INSN_7ScaleInELSQ_0EEESR_EEEEEENS4_6LayoutISC_NS5_IJNSA_ILi0EEESV_SV_EEEEENS5_IJNS4_10UnderscoreESY_SY_EEEEENS4_13SM90_TMA_LOADENS4_14ComposedLayoutINS4_7SwizzleILi3ELi4ELi3EEENS4_18smem_ptr_flag_bitsILi8EEENSU_INS5_IJNSA_ILi8EEESE_EEENS5_IJSE_SB_EEEEEEEvNS4_8identityES11_S1B_vS1C_EENS_8epilogue10collective18CollectiveEpilogueINS1E_23Sm100TmaWarpSpecializedILi2ELi2ELi64ELb0ELb0EEEJSF_NS5_IJNSU_ISE_SB_EENSU_INSA_ILi64EEESB_EEEEESG_SH_SG_SH_NS1E_6fusion15FusionCallbacksIS1I_NS1N_17LinearCombinationISG_fSG_fLNS_15FloatRoundStyleE2EEESF_S1M_JEEENS4_5SM1004TMEM4LOAD26SM100_TMEM_LOAD_32dp32b64xES11_NS12_INS13_ILi2ELi4ELi3EEES16_NSU_INS5_IJS17_S1K_EEENS5_IJS1K_SB_EEEEEEENS4_39AutoVectorizingCopyWithAssumedAlignmentILi128EEENS4_14SM90_TMA_STOREES21_S23_S23_EEEvvEEEEvNT_6ParamsE --------------------------
	.section	.nv.info._ZN7cutlass13device_kernelINS_4gemm6kernel13GemmUniversalIN4cute5tupleIJiiiiEEENS1_10collective13CollectiveMmaINS1_35MainloopSm100TmaUmmaWarpSpecializedILi6ELi2ELi4ENS5_IJNS4_1CILi1EEESB_SB_EEEEENS5_IJNSA_ILi128EEESE_SE_EEENS_12float_e5m2_tENS5_IJlSB_lEEESG_SH_NS4_8TiledMMAINS4_8MMA_AtomIJNS4_10MMA_TraitsINS4_19SM100_MMA_F8F6F4_SSEJSG_SG_fSE_SE_NS4_17integral_constantINS4_4UMMA5MajorELSO_0EEESP_NSM_INSN_7ScaleInELSQ_0EEESR_EEEEEENS4_6LayoutISC_NS5_IJNSA_ILi0EEESV_SV_EEEEENS5_IJNS4_10UnderscoreESY_SY_EEEEENS4_13SM90_TMA_LOADENS4_14ComposedLayoutINS4_7SwizzleILi3ELi4ELi3EEENS4_18smem_ptr_flag_bitsILi8EEENSU_INS5_IJNSA_ILi8EEESE_EEENS5_IJSE_SB_EEEEEEEvNS4_8identityES11_S1B_vS1C_EENS_8epilogue10collective18CollectiveEpilogueINS1E_23Sm100TmaWarpSpecializedILi2ELi2ELi64ELb0ELb0EEEJSF_NS5_IJNSU_ISE_SB_EENSU_INSA_ILi64EEESB_EEEEESG_SH_SG_SH_NS1E_6fusion15FusionCallbacksIS1I_NS1N_17LinearCombinationISG_fSG_fLNS_15FloatRoundStyleE2EEESF_S1M_JEEENS4_5SM1004TMEM4LOAD26SM100_TMEM_LOAD_32dp32b64xES11_NS12_INS13_ILi2ELi4ELi3EEES16_NSU_INS5_IJS17_S1K_EEENS5_IJS1K_SB_EEEEEEENS4_39AutoVectorizingCopyWithAssumedAlignmentILi128EEENS4_14SM90_TMA_STOREES21_S23_S23_EEEvvEEEEvNT_6ParamsE,"",@"SHT_CUDA_INFO"
	.sectionflags	@""
	.align	4


	//----- nvinfo : EIATTR_CUDA_API_VERSION
	.align		4
        /*0000*/ 	.byte	0x04, 0x37
        /*0002*/ 	.short	(.L_31 - .L_30)
.L_30:
        /*0004*/ 	.word	0x00000082


	//----- nvinfo : EIATTR_KPARAM_INFO
	.align		4
.L_31:
        /*0008*/ 	.byte	0x04, 0x17
        /*000a*/ 	.short	(.L_33 - .L_32)
.L_32:
        /*000c*/ 	.word	0x00000000
        /*0010*/ 	.short	0x0000
        /*0012*/ 	.short	0x0000
        /*0014*/ 	.byte	0x00, 0xf0, 0x01, 0x20


	//----- nvinfo : EIATTR_AT_ENTRY_FRAGMENTS
	.align		4
.L_33:
        /*0018*/ 	.byte	0x04, 0x4f
        /*001a*/ 	.short	(.L_35 - .L_34)


	//   ....[0]....
.L_34:
        /*001c*/ 	.word	0x00000006


	//----- nvinfo : EIATTR_RESERVED_SMEM_USED
	.align		4
.L_35:
        /*0020*/ 	.byte	0x01, 0x41
	.zero		2


	//----- nvinfo : EIATTR_SPARSE_MMA_MASK
	.align		4
        /*0024*/ 	.byte	0x03, 0x50
        /*0026*/ 	.short	0x0000


	//----- nvinfo : EIATTR_TCGEN05_1CTA_USED
	.align		4
        /*0028*/ 	.byte	0x01, 0x51
	.zero		2


	//----- nvinfo : EIATTR_MAXREG_COUNT
	.align		4
        /*002c*/ 	.byte	0x03, 0x1b
        /*002e*/ 	.short	0x00ff


	//----- nvinfo : EIATTR_NUM_BARRIERS
	.align		4
        /*0030*/ 	.byte	0x02, 0x4c
        /*0032*/ 	.byte	0x07
	.zero		1


	//----- nvinfo : EIATTR_EXTERNS
	.align		4
        /*0034*/ 	.byte	0x04, 0x0f
        /*0036*/ 	.short	(.L_37 - .L_36)


	//   ....[0]....
	.align		4
.L_36:
        /*0038*/ 	.word	index@(__assertfail)


	//----- nvinfo : EIATTR_MERCURY_ISA_VERSION
	.align		4
.L_37:
        /*003c*/ 	.byte	0x03, 0x5f
        /*003e*/ 	.short	0x0101


	//----- nvinfo : EIATTR_INT_WARP_WIDE_INSTR_OFFSETS
	.align		4
        /*0040*/ 	.byte	0x04, 0x31
        /*0042*/ 	.short	(.L_39 - .L_38)


	//   ....[0]....
.L_38:
        /*0044*/ 	.word	0x00001dc0


	//   ....[1]....
        /*0048*/ 	.word	0x00003930


	//   ....[2]....
        /*004c*/ 	.word	0x00003950


	//   ....[3]....
        /*0050*/ 	.word	0x00003980


	//   ....[4]....
        /*0054*/ 	.word	0x000042b0


	//   ....[5]....
        /*0058*/ 	.word	0x00004320


	//   ....[6]....
        /*005c*/ 	.word	0x00004500


	//   ....[7]....
        /*0060*/ 	.word	0x00004660


	//----- nvinfo : EIATTR_COOP_GROUP_MASK_REGIDS
	.align		4
.L_39:
        /*0064*/ 	.byte	0x04, 0x29
        /*0066*/ 	.short	(.L_41 - .L_40)


	//   ....[0]....
.L_40:
        /*0068*/ 	.word	0xffffffff


	//   ....[1]....
        /*006c*/ 	.word	0xffffffff


	//   ....[2]....
        /*0070*/ 	.word	0xffffffff


	//   ....[3]....
        /*0074*/ 	.word	0xffffffff


	//   ....[4]....
        /*0078*/ 	.word	0xffffffff


	//   ....[5]....
        /*007c*/ 	.word	0xffffffff


	//   ....[6]....
        /*0080*/ 	.word	0xffffffff


	//   ....[7]....
        /*0084*/ 	.word	0xffffffff


	//   ....[8]....
        /*0088*/ 	.word	0xffffffff


	//   ....[9]....
        /*008c*/ 	.word	0xffffffff


	//   ....[10]....
        /*0090*/ 	.word	0xffffffff


	//   ....[11]....
        /*0094*/ 	.word	0xffffffff


	//   ....[12]....
        /*0098*/ 	.word	0xffffffff


	//----- nvinfo : EIATTR_COOP_GROUP_INSTR_OFFSETS
	.align		4
.L_41:
        /*009c*/ 	.byte	0x04, 0x28
        /*009e*/ 	.short	(.L_43 - .L_42)


	//   ....[0]....
.L_42:
        /*00a0*/ 	.word	0x00000090


	//   ....[1]....
        /*00a4*/ 	.word	0x000004d0


	//   ....[2]....
        /*00a8*/ 	.word	0x00000680


	//   ....[3]....
        /*00ac*/ 	.word	0x000007e0


	//   ....[4]....
        /*00b0*/ 	.word	0x000008e0


	//   ....[5]....
        /*00b4*/ 	.word	0x00000a50


	//   ....[6]....
        /*00b8*/ 	.word	0x00000bf0


	//   ....[7]....
        /*00bc*/ 	.word	0x00001ca0


	//   ....[8]....
        /*00c0*/ 	.word	0x00002ba0


	//   ....[9]....
        /*00c4*/ 	.word	0x00002db0


	//   ....[10]....
        /*00c8*/ 	.word	0x00002de0


	//   ....[11]....
        /*00cc*/ 	.word	0x00003810


	//   ....[12]....
        /*00d0*/ 	.word	0x00003a40


	//----- nvinfo : EIATTR_VRC_CTA_INIT_COUNT
	.align		4
.L_43:
        /*00d4*/ 	.byte	0x02, 0x4a
        /*00d6*/ 	.byte	0x80
	.zero		1


	//----- nvinfo : EIATTR_SYSCALL_OFFSETS
	.align		4
        /*00d8*/ 	.byte	0x04, 0x46
        /*00da*/ 	.short	(.L_45 - .L_44)


	//   ....[0]....
.L_44:
        /*00dc*/ 	.word	0x00005090


	//   ....[1]....
        /*00e0*/ 	.word	0x000051d0


	//   ....[2]....
        /*00e4*/ 	.word	0x00005a30


	//   ....[3]....
        /*00e8*/ 	.word	0x00007040


	//----- nvinfo : EIATTR_MBARRIER_INSTR_OFFSETS
	.align		4
.L_45:
        /*00ec*/ 	.byte	0x04, 0x39
        /*00ee*/ 	.short	(.L_47 - .L_46)


	//   ....[0]....
.L_46:
        /*00f0*/ 	.word	0x000005b0
        /*00f4*/ 	.word	0x000000ff
        /*00f8*/ 	.word	0x00000000
        /*00fc*/ 	.short	0x0100
        /*00fe*/ 	.byte	0x05
	.zero		1


	//   ....[1]....
        /*0100*/ 	.word	0x000005c0
        /*0104*/ 	.word	0x000000ff
        /*0108*/ 	.word	0x00000030
        /*010c*/ 	.short	0x0100
        /*010e*/ 	.byte	0x05
	.zero		1


	//   ....[2]....
        /*0110*/ 	.word	0x000005d0
        /*0114*/ 	.word	0x000000ff
        /*0118*/ 	.word	0x00000008
        /*011c*/ 	.short	0x0100
        /*011e*/ 	.byte	0x05
	.zero		1


	//   ....[3]....
        /*0120*/ 	.word	0x000005e0
        /*0124*/ 	.word	0x000000ff
        /*0128*/ 	.word	0x00000038
        /*012c*/ 	.short	0x0100
        /*012e*/ 	.byte	0x05
	.zero		1


	//   ....[4]....
        /*0130*/ 	.word	0x000005f0
        /*0134*/ 	.word	0x000000ff
        /*0138*/ 	.word	0x00000010
        /*013c*/ 	.short	0x0100
        /*013e*/ 	.byte	0x05
	.zero		1


	//   ....[5]....
        /*0140*/ 	.word	0x00000600
        /*0144*/ 	.word	0x000000ff
        /*0148*/ 	.word	0x00000040
        /*014c*/ 	.short	0x0100
        /*014e*/ 	.byte	0x05
	.zero		1


	//   ....[6]....
        /*0150*/ 	.word	0x00000610
        /*0154*/ 	.word	0x000000ff
        /*0158*/ 	.word	0x00000018
        /*015c*/ 	.short	0x0100
        /*015e*/ 	.byte	0x05
	.zero		1


	//   ....[7]....
        /*0160*/ 	.word	0x00000620
        /*0164*/ 	.word	0x000000ff
        /*0168*/ 	.word	0x00000048
        /*016c*/ 	.short	0x0100
        /*016e*/ 	.byte	0x05
	.zero		1


	//   ....[8]....
        /*0170*/ 	.word	0x00000630
        /*0174*/ 	.word	0x000000ff
        /*0178*/ 	.word	0x00000020
        /*017c*/ 	.short	0x0100
        /*017e*/ 	.byte	0x05
	.zero		1


	//   ....[9]....
        /*0180*/ 	.word	0x00000640
        /*0184*/ 	.word	0x000000ff
        /*0188*/ 	.word	0x00000050
        /*018c*/ 	.short	0x0100
        /*018e*/ 	.byte	0x05
	.zero		1


	//   ....[10]....
        /*0190*/ 	.word	0x00000650
        /*0194*/ 	.word	0x000000ff
        /*0198*/ 	.word	0x00000028
        /*019c*/ 	.short	0x0100
        /*019e*/ 	.byte	0x05
	.zero		1


	//   ....[11]....
        /*01a0*/ 	.word	0x00000660
        /*01a4*/ 	.word	0x000000ff
        /*01a8*/ 	.word	0x00000058
        /*01ac*/ 	.short	0x0100
        /*01ae*/ 	.byte	0x05
	.zero		1


	//   ....[12]....
        /*01b0*/ 	.word	0x00000790
        /*01b4*/ 	.word	0x000000ff
        /*01b8*/ 	.word	0x00000060
        /*01bc*/ 	.short	0x0100
        /*01be*/ 	.byte	0x07
	.zero		1


	//   ....[13]....
        /*01c0*/ 	.word	0x000007a0
        /*01c4*/ 	.word	0x000000ff
        /*01c8*/ 	.word	0x00000070
        /*01cc*/ 	.short	0x0100
        /*01ce*/ 	.byte	0x07
	.zero		1


	//   ....[14]....
        /*01d0*/ 	.word	0x000007b0
        /*01d4*/ 	.word	0x000000ff
        /*01d8*/ 	.word	0x00000068
        /*01dc*/ 	.short	0x0100
        /*01de*/ 	.byte	0x07
	.zero		1


	//   ....[15]....
        /*01e0*/ 	.word	0x000007c0
        /*01e4*/ 	.word	0x000000ff
        /*01e8*/ 	.word	0x00000078
        /*01ec*/ 	.short	0x0100
        /*01ee*/ 	.byte	0x07
	.zero		1


	//   ....[16]....
        /*01f0*/ 	.word	0x000008b0
        /*01f4*/ 	.word	0x000000ff
        /*01f8*/ 	.word	0x00000080
        /*01fc*/ 	.short	0x0100
        /*01fe*/ 	.byte	0x05
	.zero		1


	//   ....[17]....
        /*0200*/ 	.word	0x000008c0
        /*0204*/ 	.word	0x000000ff
        /*0208*/ 	.word	0x00000088
        /*020c*/ 	.short	0x0100
        /*020e*/ 	.byte	0x05
	.zero		1


	//   ....[18]....
        /*0210*/ 	.word	0x00000a00
        /*0214*/ 	.word	0x000000ff
        /*0218*/ 	.word	0x00000090
        /*021c*/ 	.short	0x0100
        /*021e*/ 	.byte	0x05
	.zero		1


	//   ....[19]....
        /*0220*/ 	.word	0x00000a10
        /*0224*/ 	.word	0x000000ff
        /*0228*/ 	.word	0x000000a0
        /*022c*/ 	.short	0x0100
        /*022e*/ 	.byte	0x05
	.zero		1


	//   ....[20]....
        /*0230*/ 	.word	0x00000a20
        /*0234*/ 	.word	0x000000ff
        /*0238*/ 	.word	0x00000098
        /*023c*/ 	.short	0x0100
        /*023e*/ 	.byte	0x05
	.zero		1


	//   ....[21]....
        /*0240*/ 	.word	0x00000a30
        /*0244*/ 	.word	0x000000ff
        /*0248*/ 	.word	0x000000a8
        /*024c*/ 	.short	0x0100
        /*024e*/ 	.byte	0x05
	.zero		1


	//   ....[22]....
        /*0250*/ 	.word	0x00000b60
        /*0254*/ 	.word	0x000000ff
        /*0258*/ 	.word	0x000000b0
        /*025c*/ 	.short	0x0100
        /*025e*/ 	.byte	0x07
	.zero		1


	//   ....[23]....
        /*0260*/ 	.word	0x00000b70
        /*0264*/ 	.word	0x000000ff
        /*0268*/ 	.word	0x000000d0
        /*026c*/ 	.short	0x0100
        /*026e*/ 	.byte	0x07
	.zero		1


	//   ....[24]....
        /*0270*/ 	.word	0x00000b80
        /*0274*/ 	.word	0x000000ff
        /*0278*/ 	.word	0x000000b8
        /*027c*/ 	.short	0x0100
        /*027e*/ 	.byte	0x07
	.zero		1


	//   ....[25]....
        /*0280*/ 	.word	0x00000b90
        /*0284*/ 	.word	0x000000ff
        /*0288*/ 	.word	0x000000d8
        /*028c*/ 	.short	0x0100
        /*028e*/ 	.byte	0x07
	.zero		1


	//   ....[26]....
        /*0290*/ 	.word	0x00000ba0
        /*0294*/ 	.word	0x000000ff
        /*0298*/ 	.word	0x000000c0
        /*029c*/ 	.short	0x0100
        /*029e*/ 	.byte	0x07
	.zero		1


	//   ....[27]....
        /*02a0*/ 	.word	0x00000bb0
        /*02a4*/ 	.word	0x000000ff
        /*02a8*/ 	.word	0x000000e0
        /*02ac*/ 	.short	0x0100
        /*02ae*/ 	.byte	0x07
	.zero		1


	//   ....[28]....
        /*02b0*/ 	.word	0x00000bc0
        /*02b4*/ 	.word	0x000000ff
        /*02b8*/ 	.word	0x000000c8
        /*02bc*/ 	.short	0x0100
        /*02be*/ 	.byte	0x07
	.zero		1


	//   ....[29]....
        /*02c0*/ 	.word	0x00000bd0
        /*02c4*/ 	.word	0x000000ff
        /*02c8*/ 	.word	0x000000e8
        /*02cc*/ 	.short	0x0100
        /*02ce*/ 	.byte	0x07
	.zero		1


	//   ....[30]....
        /*02d0*/ 	.word	0x00000cc0
        /*02d4*/ 	.word	0x000000ff
        /*02d8*/ 	.word	0x000000f0
        /*02dc*/ 	.short	0x0100
        /*02de*/ 	.byte	0x05
	.zero		1


	//   ....[31]....
        /*02e0*/ 	.word	0x00000cd0
        /*02e4*/ 	.word	0x000000ff
        /*02e8*/ 	.word	0x00000100
        /*02ec*/ 	.short	0x0100
        /*02ee*/ 	.byte	0x05
	.zero		1


	//   ....[32]....
        /*02f0*/ 	.word	0x00000ce0
        /*02f4*/ 	.word	0x000000ff
        /*02f8*/ 	.word	0x000000f8
        /*02fc*/ 	.short	0x0100
        /*02fe*/ 	.byte	0x05
	.zero		1


	//   ....[33]....
        /*0300*/ 	.word	0x00000cf0
        /*0304*/ 	.word	0x000000ff
        /*0308*/ 	.word	0x00000108
        /*030c*/ 	.short	0x0100
        /*030e*/ 	.byte	0x05
	.zero		1


	//   ....[34]....
        /*0310*/ 	.word	0x000015c0
        /*0314*/ 	.word	0x00000003
        /*0318*/ 	.word	0x00000100
        /*031c*/ 	.short	0x010a
        /*031e*/ 	.byte	0xff
	.zero		1


	//   ....[35]....
        /*0320*/ 	.word	0x000015f0
        /*0324*/ 	.word	0x00000003
        /*0328*/ 	.word	0x000000f0
        /*032c*/ 	.short	0x0101
        /*032e*/ 	.byte	0xff
	.zero		1


	//   ....[36]....
        /*0330*/ 	.word	0x000016c0
        /*0334*/ 	.word	0x000000ff
        /*0338*/ 	.word	0x00000030
        /*033c*/ 	.short	0x010a
        /*033e*/ 	.byte	0x08
	.zero		1


	//   ....[37]....
        /*0340*/ 	.word	0x00001760
        /*0344*/ 	.word	0x000000ff
        /*0348*/ 	.word	0x00000030
        /*034c*/ 	.short	0x010a
        /*034e*/ 	.byte	0x21
	.zero		1


	//   ....[38]....
        /*0350*/ 	.word	0x000018c0
        /*0354*/ 	.word	0x000000ff
        /*0358*/ 	.word	0x00000030
        /*035c*/ 	.short	0x010a
        /*035e*/ 	.byte	0x08
	.zero		1


	//   ....[39]....
        /*0360*/ 	.word	0x000019b0
        /*0364*/ 	.word	0x000000ff
        /*0368*/ 	.word	0x00000088
        /*036c*/ 	.short	0x0101
        /*036e*/ 	.byte	0x04
	.zero		1


	//   ....[40]....
        /*0370*/ 	.word	0x000019d0
        /*0374*/ 	.word	0x000000ff
        /*0378*/ 	.word	0x00000030
        /*037c*/ 	.short	0x010a
        /*037e*/ 	.byte	0x08
	.zero		1


	//   ....[41]....
        /*0380*/ 	.word	0x00001a50
        /*0384*/ 	.word	0x000000ff
        /*0388*/ 	.word	0x00000030
        /*038c*/ 	.short	0x010a
        /*038e*/ 	.byte	0x11
	.zero		1


	//   ....[42]....
        /*0390*/ 	.word	0x00001bb0
        /*0394*/ 	.word	0x000000ff
        /*0398*/ 	.word	0x00000030
        /*039c*/ 	.short	0x010a
        /*039e*/ 	.byte	0x08
	.zero		1


	//   ....[43]....
        /*03a0*/ 	.word	0x00001cd0
        /*03a4*/ 	.word	0x00000002
        /*03a8*/ 	.word	0x00000090
        /*03ac*/ 	.short	0x010a
        /*03ae*/ 	.byte	0xff
	.zero		1


	//   ....[44]....
        /*03b0*/ 	.word	0x00001d90
        /*03b4*/ 	.word	0x00000002
        /*03b8*/ 	.word	0x00000000
        /*03bc*/ 	.short	0x0101
        /*03be*/ 	.byte	0xff
	.zero		1


	//   ....[45]....
        /*03c0*/ 	.word	0x000022f0
        /*03c4*/ 	.word	0x000000ff
        /*03c8*/ 	.word	0x00000000
        /*03cc*/ 	.short	0x010a
        /*03ce*/ 	.byte	0x05
	.zero		1


	//   ....[46]....
        /*03d0*/ 	.word	0x00002380
        /*03d4*/ 	.word	0x000000ff
        /*03d8*/ 	.word	0x00000000
        /*03dc*/ 	.short	0x010a
        /*03de*/ 	.byte	0x05
	.zero		1


	//   ....[47]....
        /*03e0*/ 	.word	0x00002410
        /*03e4*/ 	.word	0x000000ff
        /*03e8*/ 	.word	0x00000000
        /*03ec*/ 	.short	0x010a
        /*03ee*/ 	.byte	0x05
	.zero		1


	//   ....[48]....
        /*03f0*/ 	.word	0x000024a0
        /*03f4*/ 	.word	0x000000ff
        /*03f8*/ 	.word	0x00000000
        /*03fc*/ 	.short	0x010a
        /*03fe*/ 	.byte	0x05
	.zero		1


	//   ....[49]....
        /*0400*/ 	.word	0x00002530
        /*0404*/ 	.word	0x000000ff
        /*0408*/ 	.word	0x00000000
        /*040c*/ 	.short	0x010a
        /*040e*/ 	.byte	0x05
	.zero		1


	//   ....[50]....
        /*0410*/ 	.word	0x000025d0
        /*0414*/ 	.word	0x00000000
        /*0418*/ 	.word	0x00000000
        /*041c*/ 	.short	0x010a
        /*041e*/ 	.byte	0xff
	.zero		1


	//   ....[51]....
        /*0420*/ 	.word	0x000026f0
        /*0424*/ 	.word	0x00000000
        /*0428*/ 	.word	0x000000f0
        /*042c*/ 	.short	0x010a
        /*042e*/ 	.byte	0xff
	.zero		1


	//   ....[52]....
        /*0430*/ 	.word	0x00002750
        /*0434*/ 	.word	0x00000004
        /*0438*/ 	.word	0x00000000
        /*043c*/ 	.short	0x0101
        /*043e*/ 	.byte	0xff
	.zero		1


	//   ....[53]....
        /*0440*/ 	.word	0x00002770
        /*0444*/ 	.word	0x000000ff
        /*0448*/ 	.word	0x000000a0
        /*044c*/ 	.short	0x010a
        /*044e*/ 	.byte	0x05
	.zero		1


	//   ....[54]....
        /*0450*/ 	.word	0x00002890
        /*0454*/ 	.word	0x00000000
        /*0458*/ 	.word	0x00000090
        /*045c*/ 	.short	0x010a
        /*045e*/ 	.byte	0xff
	.zero		1


	//   ....[55]....
        /*0460*/ 	.word	0x000029a0
        /*0464*/ 	.word	0x00000000
        /*0468*/ 	.word	0x00000000
        /*046c*/ 	.short	0x0101
        /*046e*/ 	.byte	0xff
	.zero		1


	//   ....[56]....
        /*0470*/ 	.word	0x00002a30
        /*0474*/ 	.word	0x000000ff
        /*0478*/ 	.word	0x000000a0
        /*047c*/ 	.short	0x0106
        /*047e*/ 	.byte	0x05
	.zero		1


	//   ....[57]....
        /*0480*/ 	.word	0x00002a50
        /*0484*/ 	.word	0x000000ff
        /*0488*/ 	.word	0x000000a0
        /*048c*/ 	.short	0x010a
        /*048e*/ 	.byte	0x05
	.zero		1


	//   ....[58]....
        /*0490*/ 	.word	0x00002ae0
        /*0494*/ 	.word	0x000000ff
        /*0498*/ 	.word	0x000000a0
        /*049c*/ 	.short	0x0106
        /*049e*/ 	.byte	0x04
	.zero		1


	//   ....[59]....
        /*04a0*/ 	.word	0x00002b20
        /*04a4*/ 	.word	0x00000000
        /*04a8*/ 	.word	0x000000a0
        /*04ac*/ 	.short	0x010a
        /*04ae*/ 	.byte	0xff
	.zero		1


	//   ....[60]....
        /*04b0*/ 	.word	0x00003060
        /*04b4*/ 	.word	0x00000000
        /*04b8*/ 	.word	0x00000090
        /*04bc*/ 	.short	0x010a
        /*04be*/ 	.byte	0xff
	.zero		1


	//   ....[61]....
        /*04c0*/ 	.word	0x00003170
        /*04c4*/ 	.word	0x00000003
        /*04c8*/ 	.word	0x00000000
        /*04cc*/ 	.short	0x0101
        /*04ce*/ 	.byte	0xff
	.zero		1


	//   ....[62]....
        /*04d0*/ 	.word	0x00003180
        /*04d4*/ 	.word	0x000000ff
        /*04d8*/ 	.word	0x00000000
        /*04dc*/ 	.short	0x010a
        /*04de*/ 	.byte	0x06
	.zero		1


	//   ....[63]....
        /*04e0*/ 	.word	0x000031a0
        /*04e4*/ 	.word	0x000000ff
        /*04e8*/ 	.word	0x000000d0
        /*04ec*/ 	.short	0x010a
        /*04ee*/ 	.byte	0x07
	.zero		1


	//   ....[64]....
        /*04f0*/ 	.word	0x00003270
        /*04f4*/ 	.word	0x000000ff
        /*04f8*/ 	.word	0x00000000
        /*04fc*/ 	.short	0x010a
        /*04fe*/ 	.byte	0x06
	.zero		1


	//   ....[65]....
        /*0500*/ 	.word	0x000033a0
        /*0504*/ 	.word	0x000000ff
        /*0508*/ 	.word	0x00000000
        /*050c*/ 	.short	0x010a
        /*050e*/ 	.byte	0x1a
	.zero		1


	//   ....[66]....
        /*0510*/ 	.word	0x00003640
        /*0514*/ 	.word	0x000000ff
        /*0518*/ 	.word	0x00000000
        /*051c*/ 	.short	0x010a
        /*051e*/ 	.byte	0x06
	.zero		1


	//   ....[67]....
        /*0520*/ 	.word	0x000036d0
        /*0524*/ 	.word	0x000000ff
        /*0528*/ 	.word	0x00000000
        /*052c*/ 	.short	0x010a
        /*052e*/ 	.byte	0x06
	.zero		1


	//   ....[68]....
        /*0530*/ 	.word	0x00003760
        /*0534*/ 	.word	0x000000ff
        /*0538*/ 	.word	0x00000000
        /*053c*/ 	.short	0x010a
        /*053e*/ 	.byte	0x06
	.zero		1


	//   ....[69]....
        /*0540*/ 	.word	0x000037f0
        /*0544*/ 	.word	0x000000ff
        /*0548*/ 	.word	0x00000000
        /*054c*/ 	.short	0x010a
        /*054e*/ 	.byte	0x07
	.zero		1


	//   ....[70]....
        /*0550*/ 	.word	0x00003c50
        /*0554*/ 	.word	0x00000000
        /*0558*/ 	.word	0x00000090
        /*055c*/ 	.short	0x010a
        /*055e*/ 	.byte	0xff
	.zero		1


	//   ....[71]....
        /*0560*/ 	.word	0x00003d10
        /*0564*/ 	.word	0x00000000
        /*0568*/ 	.word	0x00000000
        /*056c*/ 	.short	0x0101
        /*056e*/ 	.byte	0xff
	.zero		1


	//   ....[72]....
        /*0570*/ 	.word	0x00004030
        /*0574*/ 	.word	0x000000ff
        /*0578*/ 	.word	0x00000088
        /*057c*/ 	.short	0x010a
        /*057e*/ 	.byte	0x07
	.zero		1


	//   ....[73]....
        /*0580*/ 	.word	0x00004220
        /*0584*/ 	.word	0x000000ff
        /*0588*/ 	.word	0x00000070
        /*058c*/ 	.short	0x010a
        /*058e*/ 	.byte	0x07
	.zero		1


	//   ....[74]....
        /*0590*/ 	.word	0x000043f0
        /*0594*/ 	.word	0x000000ff
        /*0598*/ 	.word	0x00000060
        /*059c*/ 	.short	0x010b
        /*059e*/ 	.byte	0x07
	.zero		1


	//   ....[75]....
        /*05a0*/ 	.word	0x00004460
        /*05a4*/ 	.word	0x000000ff
        /*05a8*/ 	.word	0x00000000
        /*05ac*/ 	.short	0x0101
        /*05ae*/ 	.byte	0x08
	.zero		1


	//   ....[76]....
        /*05b0*/ 	.word	0x00004490
        /*05b4*/ 	.word	0x000000ff
        /*05b8*/ 	.word	0x00000078
        /*05bc*/ 	.short	0x010a
        /*05be*/ 	.byte	0x07
	.zero		1


	//   ....[77]....
        /*05c0*/ 	.word	0x000046a0
        /*05c4*/ 	.word	0x000000ff
        /*05c8*/ 	.word	0x00000068
        /*05cc*/ 	.short	0x010b
        /*05ce*/ 	.byte	0x07
	.zero		1


	//   ....[78]....
        /*05d0*/ 	.word	0x000046c0
        /*05d4*/ 	.word	0x000000ff
        /*05d8*/ 	.word	0x00000000
        /*05dc*/ 	.short	0x0101
        /*05de*/ 	.byte	0x0d
	.zero		1


	//   ....[79]....
        /*05e0*/ 	.word	0x000046f0
        /*05e4*/ 	.word	0x000000ff
        /*05e8*/ 	.word	0x00000070
        /*05ec*/ 	.short	0x010a
        /*05ee*/ 	.byte	0x07
	.zero		1


	//   ....[80]....
        /*05f0*/ 	.word	0x00004730
        /*05f4*/ 	.word	0x00000000
        /*05f8*/ 	.word	0x00000078
        /*05fc*/ 	.short	0x010a
        /*05fe*/ 	.byte	0xff
	.zero		1


	//   ....[81]....
        /*0600*/ 	.word	0x00004a60
        /*0604*/ 	.word	0x00000000
        /*0608*/ 	.word	0x00000090
        /*060c*/ 	.short	0x010a
        /*060e*/ 	.byte	0xff
	.zero		1


	//   ....[82]....
        /*0610*/ 	.word	0x00004b70
        /*0614*/ 	.word	0x00000000
        /*0618*/ 	.word	0x00000000
        /*061c*/ 	.short	0x0101
        /*061e*/ 	.byte	0xff
	.zero		1


	//   ....[83]....
        /*0620*/ 	.word	0x000055d0
        /*0624*/ 	.word	0x00000003
        /*0628*/ 	.word	0x00000060
        /*062c*/ 	.short	0x010a
        /*062e*/ 	.byte	0xff
	.zero		1


	//   ....[84]....
        /*0630*/ 	.word	0x00005610
        /*0634*/ 	.word	0x000000cf
        /*0638*/ 	.word	0x000000b0
        /*063c*/ 	.short	0x010a
        /*063e*/ 	.byte	0xff
	.zero		1


	//   ....[85]....
        /*0640*/ 	.word	0x00005740
        /*0644*/ 	.word	0x00000003
        /*0648*/ 	.word	0x00000060
        /*064c*/ 	.short	0x010a
        /*064e*/ 	.byte	0xff
	.zero		1


	//   ....[86]....
        /*0650*/ 	.word	0x000058a0
        /*0654*/ 	.word	0x00000000
        /*0658*/ 	.word	0x00000000
        /*065c*/ 	.short	0x0101
        /*065e*/ 	.byte	0xff
	.zero		1


	//   ....[87]....
        /*0660*/ 	.word	0x00005900
        /*0664*/ 	.word	0x000000cf
        /*0668*/ 	.word	0x000000b0
        /*066c*/ 	.short	0x010a
        /*066e*/ 	.byte	0xff
	.zero		1


	//   ....[88]....
        /*0670*/ 	.word	0x00006cb0
        /*0674*/ 	.word	0x000000d2
        /*0678*/ 	.word	0x00000060
        /*067c*/ 	.short	0x010a
        /*067e*/ 	.byte	0xff
	.zero		1


	//   ....[89]....
        /*0680*/ 	.word	0x00006d80
        /*0684*/ 	.word	0x000000d2
        /*0688*/ 	.word	0x00000060
        /*068c*/ 	.short	0x010a
        /*068e*/ 	.byte	0xff
	.zero		1


	//   ....[90]....
        /*0690*/ 	.word	0x00006ec0
        /*0694*/ 	.word	0x00000003
        /*0698*/ 	.word	0x00000000
        /*069c*/ 	.short	0x0101
        /*069e*/ 	.byte	0xff
	.zero		1


	//   ....[91]....
        /*06a0*/ 	.word	0x000073d0
        /*06a4*/ 	.word	0x000000ff
        /*06a8*/ 	.word	0x00000000
        /*06ac*/ 	.short	0x0101
        /*06ae*/ 	.byte	0x05
	.zero		1


	//   ....[92]....
        /*06b0*/ 	.word	0x00008350
        /*06b4*/ 	.word	0x00000003
        /*06b8*/ 	.word	0x00000100
        /*06bc*/ 	.short	0x010a
        /*06be*/ 	.byte	0xff
	.zero		1


	//   ....[93]....
        /*06c0*/ 	.word	0x000083b0
        /*06c4*/ 	.word	0x00000002
        /*06c8*/ 	.word	0x00000030
        /*06cc*/ 	.short	0x010a
        /*06ce*/ 	.byte	0xff
	.zero		1


	//   ....[94]....
        /*06d0*/ 	.word	0x00008410
        /*06d4*/ 	.word	0x00000002
        /*06d8*/ 	.word	0x00000030
        /*06dc*/ 	.short	0x010a
        /*06de*/ 	.byte	0xff
	.zero		1


	//   ....[95]....
        /*06e0*/ 	.word	0x00008460
        /*06e4*/ 	.word	0x00000002
        /*06e8*/ 	.word	0x00000090
        /*06ec*/ 	.short	0x010a
        /*06ee*/ 	.byte	0xff
	.zero		1


	//   ....[96]....
        /*06f0*/ 	.word	0x000084c0
        /*06f4*/ 	.word	0x00000000
        /*06f8*/ 	.word	0x00000000
        /*06fc*/ 	.short	0x010a
        /*06fe*/ 	.byte	0xff
	.zero		1


	//   ....[97]....
        /*0700*/ 	.word	0x00008520
        /*0704*/ 	.word	0x00000000
        /*0708*/ 	.word	0x00000000
        /*070c*/ 	.short	0x010a
        /*070e*/ 	.byte	0xff
	.zero		1


	//   ....[98]....
        /*0710*/ 	.word	0x00008580
        /*0714*/ 	.word	0x00000000
        /*0718*/ 	.word	0x00000000
        /*071c*/ 	.short	0x010a
        /*071e*/ 	.byte	0xff
	.zero		1


	//   ....[99]....
        /*0720*/ 	.word	0x000085e0
        /*0724*/ 	.word	0x00000000
        /*0728*/ 	.word	0x00000000
        /*072c*/ 	.short	0x010a
        /*072e*/ 	.byte	0xff
	.zero		1


	//   ....[100]....
        /*0730*/ 	.word	0x00008640
        /*0734*/ 	.word	0x00000000
        /*0738*/ 	.word	0x00000000
        /*073c*/ 	.short	0x010a
        /*073e*/ 	.byte	0xff
	.zero		1


	//   ....[101]....
        /*0740*/ 	.word	0x00008690
        /*0744*/ 	.word	0x00000000
        /*0748*/ 	.word	0x000000f0
        /*074c*/ 	.short	0x010a
        /*074e*/ 	.byte	0xff
	.zero		1


	//   ....[102]....
        /*0750*/ 	.word	0x000086f0
        /*0754*/ 	.word	0x00000000
        /*0758*/ 	.word	0x000000a0
        /*075c*/ 	.short	0x010a
        /*075e*/ 	.byte	0xff
	.zero		1


	//   ....[103]....
        /*0760*/ 	.word	0x00008740
        /*0764*/ 	.word	0x00000000
        /*0768*/ 	.word	0x00000090
        /*076c*/ 	.short	0x010a
        /*076e*/ 	.byte	0xff
	.zero		1


	//   ....[104]....
        /*0770*/ 	.word	0x000087a0
        /*0774*/ 	.word	0x00000000
        /*0778*/ 	.word	0x000000a0
        /*077c*/ 	.short	0x010a
        /*077e*/ 	.byte	0xff
	.zero		1


	//   ....[105]....
        /*0780*/ 	.word	0x000087f0
        /*0784*/ 	.word	0x00000000
        /*0788*/ 	.word	0x00000090
        /*078c*/ 	.short	0x010a
        /*078e*/ 	.byte	0xff
	.zero		1


	//   ....[106]....
        /*0790*/ 	.word	0x00008850
        /*0794*/ 	.word	0x00000003
        /*0798*/ 	.word	0x000000d0
        /*079c*/ 	.short	0x010a
        /*079e*/ 	.byte	0xff
	.zero		1


	//   ....[107]....
        /*07a0*/ 	.word	0x000088b0
        /*07a4*/ 	.word	0x00000000
        /*07a8*/ 	.word	0x00000000
        /*07ac*/ 	.short	0x010a
        /*07ae*/ 	.byte	0xff
	.zero		1


	//   ....[108]....
        /*07b0*/ 	.word	0x00008910
        /*07b4*/ 	.word	0x00000000
        /*07b8*/ 	.word	0x00000000
        /*07bc*/ 	.short	0x010a
        /*07be*/ 	.byte	0xff
	.zero		1


	//   ....[109]....
        /*07c0*/ 	.word	0x00008970
        /*07c4*/ 	.word	0x00000000
        /*07c8*/ 	.word	0x00000000
        /*07cc*/ 	.short	0x010a
        /*07ce*/ 	.byte	0xff
	.zero		1


	//   ....[110]....
        /*07d0*/ 	.word	0x000089d0
        /*07d4*/ 	.word	0x00000000
        /*07d8*/ 	.word	0x00000000
        /*07dc*/ 	.short	0x010a
        /*07de*/ 	.byte	0xff
	.zero		1


	//   ....[111]....
        /*07e0*/ 	.word	0x00008a30
        /*07e4*/ 	.word	0x00000000
        /*07e8*/ 	.word	0x00000000
        /*07ec*/ 	.short	0x010a
        /*07ee*/ 	.byte	0xff
	.zero		1


	//   ....[112]....
        /*07f0*/ 	.word	0x00008a80
        /*07f4*/ 	.word	0x00000000
        /*07f8*/ 	.word	0x00000090
        /*07fc*/ 	.short	0x010a
        /*07fe*/ 	.byte	0xff
	.zero		1


	//   ....[113]....
        /*0800*/ 	.word	0x00008ae0
        /*0804*/ 	.word	0x00000000
        /*0808*/ 	.word	0x00000088
        /*080c*/ 	.short	0x010a
        /*080e*/ 	.byte	0xff
	.zero		1


	//   ....[114]....
        /*0810*/ 	.word	0x00008b40
        /*0814*/ 	.word	0x00000003
        /*0818*/ 	.word	0x00000070
        /*081c*/ 	.short	0x010a
        /*081e*/ 	.byte	0xff
	.zero		1


	//   ....[115]....
        /*0820*/ 	.word	0x00008ba0
        /*0824*/ 	.word	0x00000003
        /*0828*/ 	.word	0x00000078
        /*082c*/ 	.short	0x010a
        /*082e*/ 	.byte	0xff
	.zero		1


	//   ....[116]....
        /*0830*/ 	.word	0x00008c00
        /*0834*/ 	.word	0x00000000
        /*0838*/ 	.word	0x00000070
        /*083c*/ 	.short	0x010a
        /*083e*/ 	.byte	0xff
	.zero		1


	//   ....[117]....
        /*0840*/ 	.word	0x00008c50
        /*0844*/ 	.word	0x00000000
        /*0848*/ 	.word	0x00000090
        /*084c*/ 	.short	0x010a
        /*084e*/ 	.byte	0xff
	.zero		1


	//   ....[118]....
        /*0850*/ 	.word	0x00008ca0
        /*0854*/ 	.word	0x00000003
        /*0858*/ 	.word	0x00000060
        /*085c*/ 	.short	0x010a
        /*085e*/ 	.byte	0xff
	.zero		1


	//   ....[119]....
        /*0860*/ 	.word	0x00008cf0
        /*0864*/ 	.word	0x000000cf
        /*0868*/ 	.word	0x000000b0
        /*086c*/ 	.short	0x010a
        /*086e*/ 	.byte	0xff
	.zero		1


	//   ....[120]....
        /*0870*/ 	.word	0x00008d40
        /*0874*/ 	.word	0x000000d2
        /*0878*/ 	.word	0x00000060
        /*087c*/ 	.short	0x010a
        /*087e*/ 	.byte	0xff
	.zero		1


	//----- nvinfo : EIATTR_NUM_MBARRIERS
	.align		4
.L_47:
        /*0880*/ 	.byte	0x03, 0x38
        /*0882*/ 	.short	0x0022


	//----- nvinfo : EIATTR_EXIT_INSTR_OFFSETS
	.align		4
        /*0884*/ 	.byte	0x04, 0x1c
        /*0886*/ 	.short	(.L_49 - .L_48)


	//   ....[0]....
.L_48:
        /*0888*/ 	.word	0x00002600


	//   ....[1]....
        /*088c*/ 	.word	0x00002af0


	//   ....[2]....
        /*0890*/ 	.word	0x00002b50


	//   ....[3]....
        /*0894*/ 	.word	0x00003a50


	//   ....[4]....
        /*0898*/ 	.word	0x00004760


	//   ....[5]....
        /*089c*/ 	.word	0x000047a0


	//   ....[6]....
        /*08a0*/ 	.word	0x00008340


	//----- nvinfo : EIATTR_MAX_THREADS
	.align		4
.L_49:
        /*08a4*/ 	.byte	0x04, 0x05
        /*08a6*/ 	.short	(.L_51 - .L_50)
.L_50:
        /*08a8*/ 	.word	0x00000100
        /*08ac*/ 	.word	0x00000001
        /*08b0*/ 	.word	0x00000001


	//----- nvinfo : EIATTR_CRS_STACK_SIZE
	.align		4
.L_51:
        /*08b4*/ 	.byte	0x04, 0x1e
        /*08b6*/ 	.short	(.L_53 - .L_52)
.L_52:
        /*08b8*/ 	.word	0x00000000


	//----- nvinfo : EIATTR_CBANK_PARAM_SIZE
	.align		4
.L_53:
        /*08bc*/ 	.byte	0x03, 0x19
        /*08be*/ 	.short	0x0800


	//----- nvinfo : EIATTR_PARAM_CBANK
	.align		4
        /*08c0*/ 	.byte	0x04, 0x0a
        /*08c2*/ 	.short	(.L_55 - .L_54)
	.align		4
.L_54:
        /*08c4*/ 	.word	index@(.nv.constant0._ZN7cutlass13device_kernelINS_4gemm6kernel13GemmUniversalIN4cute5tupleIJiiiiEEENS1_10collective13CollectiveMmaINS1_35MainloopSm100TmaUmmaWarpSpecializedILi6ELi2ELi4ENS5_IJNS4_1CILi1EEESB_SB_EEEEENS5_IJNSA_ILi128EEESE_SE_EEENS_12float_e5m2_tENS5_IJlSB_lEEESG_SH_NS4_8TiledMMAINS4_8MMA_AtomIJNS4_10MMA_TraitsINS4_19SM100_MMA_F8F6F4_SSEJSG_SG_fSE_SE_NS4_17integral_constantINS4_4UMMA5MajorELSO_0EEESP_NSM_INSN_7ScaleInELSQ_0EEESR_EEEEEENS4_6LayoutISC_NS5_IJNSA_ILi0EEESV_SV_EEEEENS5_IJNS4_10UnderscoreESY_SY_EEEEENS4_13SM90_TMA_LOADENS4_14ComposedLayoutINS4_7SwizzleILi3ELi4ELi3EEENS4_18smem_ptr_flag_bitsILi8EEENSU_INS5_IJNSA_ILi8EEESE_EEENS5_IJSE_SB_EEEEEEEvNS4_8identityES11_S1B_vS1C_EENS_8epilogue10collective18CollectiveEpilogueINS1E_23Sm100TmaWarpSpecializedILi2ELi2ELi64ELb0ELb0EEEJSF_NS5_IJNSU_ISE_SB_EENSU_INSA_ILi64EEESB_EEEEESG_SH_SG_SH_NS1E_6fusion15FusionCallbacksIS1I_NS1N_17LinearCombinationISG_fSG_fLNS_15FloatRoundStyleE2EEESF_S1M_JEEENS4_5SM1004TMEM4LOAD26SM100_TMEM_LOAD_32dp32b64xES11_NS12_INS13_ILi2ELi4ELi3EEES16_NSU_INS5_IJS17_S1K_EEENS5_IJS1K_SB_EEEEEEENS4_39AutoVectorizingCopyWithAssumedAlignmentILi128EEENS4_14SM90_TMA_STOREES21_S23_S23_EEEvvEEEEvNT_6ParamsE)
        /*08c8*/ 	.short	0x0380
        /*08ca*/ 	.short	0x0800


	//----- nvinfo : EIATTR_SW_WAR
	.align		4
.L_55:
        /*08cc*/ 	.byte	0x04, 0x36
        /*08ce*/ 	.short	(.L_57 - .L_56)
.L_56:
        /*08d0*/ 	.word	0x00000008
.L_57:


//--------------------- .nv.callgraph             --------------------------
	.section	.nv.callgraph,"",@"SHT_CUDA_CALLGRAPH"
	.align	4
	.sectionentsize	8
	.align		4
        /*0000*/ 	.word	0x00000000
	.align		4
        /*0004*/ 	.word	0xffffffff
	.align		4
        /*0008*/ 	.word	index@(_ZN7cutlass13device_kernelINS_4gemm6kernel13GemmUniversalIN4cute5tupleIJiiiiEEENS1_10collective13CollectiveMmaINS1_35MainloopSm100TmaUmmaWarpSpecializedILi6ELi2ELi4ENS5_IJNS4_1CILi1EEESB_SB_EEEEENS5_IJNSA_ILi128EEESE_SE_EEENS_12float_e5m2_tENS5_IJlSB_lEEESG_SH_NS4_8TiledMMAINS4_8MMA_AtomIJNS4_10MMA_TraitsINS4_19SM100_MMA_F8F6F4_SSEJSG_SG_fSE_SE_NS4_17integral_constantINS4_4UMMA5MajorELSO_0EEESP_NSM_INSN_7ScaleInELSQ_0EEESR_EEEEEENS4_6LayoutISC_NS5_IJNSA_ILi0EEESV_SV_EEEEENS5_IJNS4_10UnderscoreESY_SY_EEEEENS4_13SM90_TMA_LOADENS4_14ComposedLayoutINS4_7SwizzleILi3ELi4ELi3EEENS4_18smem_ptr_flag_bitsILi8EEENSU_INS5_IJNSA_ILi8EEESE_EEENS5_IJSE_SB_EEEEEEEvNS4_8identityES11_S1B_vS1C_EENS_8epilogue10collective18CollectiveEpilogueINS1E_23Sm100TmaWarpSpecializedILi2ELi2ELi64ELb0ELb0EEEJSF_NS5_IJNSU_ISE_SB_EENSU_INSA_ILi64EEESB_EEEEESG_SH_SG_SH_NS1E_6fusion15FusionCallbacksIS1I_NS1N_17LinearCombinationISG_fSG_fLNS_15FloatRoundStyleE2EEESF_S1M_JEEENS4_5SM1004TMEM4LOAD26SM100_TMEM_LOAD_32dp32b64xES11_NS12_INS13_ILi2ELi4ELi3EEES16_NSU_INS5_IJS17_S1K_EEENS5_IJS1K_SB_EEEEEEENS4_39AutoVectorizingCopyWithAssumedAlignmentILi128EEENS4_14SM90_TMA_STOREES21_S23_S23_EEEvvEEEEvNT_6ParamsE)
	.align		4
        /*000c*/ 	.word	index@(__assertfail)
	.align		4
        /*0010*/ 	.word	0x00000000
	.align		4
        /*0014*/ 	.word	0xfffffffe
	.align		4
        /*0018*/ 	.word	0x00000000
	.align		4
        /*001c*/ 	.word	0xfffffffd
	.align		4
        /*0020*/ 	.word	0x00000000
	.align		4
        /*0024*/ 	.word	0xfffffffc


//--------------------- .nv.constant4             --------------------------
	.section	.nv.constant4,"a",@progbits
	.align	8
	.align		8
.nv.constant4:
        /*0000*/ 	.dword	__assertfail
	.align		8
        /*0008*/ 	.dword	__unnamed_1
	.align		8
        /*0010*/ 	.dword	__unnamed_2
	.align		8
        /*0018*/ 	.dword	_ZN39_INTERNAL_0ed4f78f_4_k_cu_bb71d6c6_78584cuda3std3__45__cpo5beginE
	.align		8
        /*0020*/ 	.dword	_ZN39_INTERNAL_0ed4f78f_4_k_cu_bb71d6c6_78584cuda3std3__45__cpo3endE
	.align		8
        /*0028*/ 	.dword	_ZN39_INTERNAL_0ed4f78f_4_k_cu_bb71d6c6_78584cuda3std3__45__cpo6cbeginE
	.align		8
        /*0030*/ 	.dword	_ZN39_INTERNAL_0ed4f78f_4_k_cu_bb71d6c6_78584cuda3std3__45__cpo4cendE
	.align		8
        /*0038*/ 	.dword	_ZN39_INTERNAL_0ed4f78f_4_k_cu_bb71d6c6_78584cuda3std3__441_GLOBAL__N__0ed4f78f_4_k_cu_bb71d6c6_78586ignoreE
	.align		8
        /*0040*/ 	.dword	_ZN39_INTERNAL_0ed4f78f_4_k_cu_bb71d6c6_78584cuda3std3__419piecewise_constructE
	.align		8
        /*0048*/ 	.dword	_ZN39_INTERNAL_0ed4f78f_4_k_cu_bb71d6c6_78584cuda3std3__48in_placeE
	.align		8
        /*0050*/ 	.dword	_ZN39_INTERNAL_0ed4f78f_4_k_cu_bb71d6c6_78584cuda3std6ranges3__45__cpo4swapE
	.align		8
        /*0058*/ 	.dword	_ZN39_INTERNAL_0ed4f78f_4_k_cu_bb71d6c6_78584cuda3std6ranges3__45__cpo9iter_moveE
	.align		8
        /*0060*/ 	.dword	_ZN39_INTERNAL_0ed4f78f_4_k_cu_bb71d6c6_78584cute7productE
	.align		8
        /*0068*/ 	.dword	_ZN39_INTERNAL_0ed4f78f_4_k_cu_bb71d6c6_78584cute1_E
	.align		8
        /*0070*/ 	.dword	$str$25
	.align		8
        /*0078*/ 	.dword	$str$26
	.align		8
        /*0080*/ 	.dword	$str$27
	.align		8
        /*0088*/ 	.dword	$str$28


//--------------------- .text._ZN7cutlass13device_kernelINS_4gemm6kernel13GemmUniversalIN4cute5tupleIJiiiiEEENS1_10collective13CollectiveMmaINS1_35MainloopSm100TmaUmmaWarpSpecializedILi6ELi2ELi4ENS5_IJNS4_1CILi1EEESB_SB_EEEEENS5_IJNSA_ILi128EEESE_SE_EEENS_12float_e5m2_tENS5_IJlSB_lEEESG_SH_NS4_8TiledMMAINS4_8MMA_AtomIJNS4_10MMA_TraitsINS4_19SM100_MMA_F8F6F4_SSEJSG_SG_fSE_SE_NS4_17integral_constantINS4_4UMMA5MajorELSO_0EEESP_NSM_INSN_7ScaleInELSQ_0EEESR_EEEEEENS4_6LayoutISC_NS5_IJNSA_ILi0EEESV_SV_EEEEENS5_IJNS4_10UnderscoreESY_SY_EEEEENS4_13SM90_TMA_LOADENS4_14ComposedLayoutINS4_7SwizzleILi3ELi4ELi3EEENS4_18smem_ptr_flag_bitsILi8EEENSU_INS5_IJNSA_ILi8EEESE_EEENS5_IJSE_SB_EEEEEEEvNS4_8identityES11_S1B_vS1C_EENS_8epilogue10collective18CollectiveEpilogueINS1E_23Sm100TmaWarpSpecializedILi2ELi2ELi64ELb0ELb0EEEJSF_NS5_IJNSU_ISE_SB_EENSU_INSA_ILi64EEESB_EEEEESG_SH_SG_SH_NS1E_6fusion15FusionCallbacksIS1I_NS1N_17LinearCombinationISG_fSG_fLNS_15FloatRoundStyleE2EEESF_S1M_JEEENS4_5SM1004TMEM4LOAD26SM100_TMEM_LOAD_32dp32b64xES11_NS12_INS13_ILi2ELi4ELi3EEES16_NSU_INS5_IJS17_S1K_EEENS5_IJS1K_SB_EEEEEEENS4_39AutoVectorizingCopyWithAssumedAlignmentILi128EEENS4_14SM90_TMA_STOREES21_S23_S23_EEEvvEEEEvNT_6ParamsE --------------------------
	.section	.text._ZN7cutlass13device_kernelINS_4gemm6kernel13GemmUniversalIN4cute5tupleIJiiiiEEENS1_10collective13CollectiveMmaINS1_35MainloopSm100TmaUmmaWarpSpecializedILi6ELi2ELi4ENS5_IJNS4_1CILi1EEESB_SB_EEEEENS5_IJNSA_ILi128EEESE_SE_EEENS_12float_e5m2_tENS5_IJlSB_lEEESG_SH_NS4_8TiledMMAINS4_8MMA_AtomIJNS4_10MMA_TraitsINS4_19SM100_MMA_F8F6F4_SSEJSG_SG_fSE_SE_NS4_17integral_constantINS4_4UMMA5MajorELSO_0EEESP_NSM_INSN_7ScaleInELSQ_0EEESR_EEEEEENS4_6LayoutISC_NS5_IJNSA_ILi0EEESV_SV_EEEEENS5_IJNS4_10UnderscoreESY_SY_EEEEENS4_13SM90_TMA_LOADENS4_14ComposedLayoutINS4_7SwizzleILi3ELi4ELi3EEENS4_18smem_ptr_flag_bitsILi8EEENSU_INS5_IJNSA_ILi8EEESE_EEENS5_IJSE_SB_EEEEEEEvNS4_8identityES11_S1B_vS1C_EENS_8epilogue10collective18CollectiveEpilogueINS1E_23Sm100TmaWarpSpecializedILi2ELi2ELi64ELb0ELb0EEEJSF_NS5_IJNSU_ISE_SB_EENSU_INSA_ILi64EEESB_EEEEESG_SH_SG_SH_NS1E_6fusion15FusionCallbacksIS1I_NS1N_17LinearCombinationISG_fSG_fLNS_15FloatRoundStyleE2EEESF_S1M_JEEENS4_5SM1004TMEM4LOAD26SM100_TMEM_LOAD_32dp32b64xES11_NS12_INS13_ILi2ELi4ELi3EEES16_NSU_INS5_IJS17_S1K_EEENS5_IJS1K_SB_EEEEEEENS4_39AutoVectorizingCopyWithAssumedAlignmentILi128EEENS4_14SM90_TMA_STOREES21_S23_S23_EEEvvEEEEvNT_6ParamsE,"ax",@progbits
	.align	128
.text._ZN7cutlass13device_kernelINS_4gemm6kernel13GemmUniversalIN4cute5tupleIJiiiiEEENS1_10collective13CollectiveMmaINS1_35MainloopSm100TmaUmmaWarpSpecializedILi6ELi2ELi4ENS5_IJNS4_1CILi1EEESB_SB_EEEEENS5_IJNSA_ILi128EEESE_SE_EEENS_12float_e5m2_tENS5_IJlSB_lEEESG_SH_NS4_8TiledMMAINS4_8MMA_AtomIJNS4_10MMA_TraitsINS4_19SM100_MMA_F8F6F4_SSEJSG_SG_fSE_SE_NS4_17integral_constantINS4_4UMMA5MajorELSO_0EEESP_NSM_INSN_7ScaleInELSQ_0EEESR_EEEEEENS4_6LayoutISC_NS5_IJNSA_ILi0EEESV_SV_EEEEENS5_IJNS4_10UnderscoreESY_SY_EEEEENS4_13SM90_TMA_LOADENS4_14ComposedLayoutINS4_7SwizzleILi3ELi4ELi3EEENS4_18smem_ptr_flag_bitsILi8EEENSU_INS5_IJNSA_ILi8EEESE_EEENS5_IJSE_SB_EEEEEEEvNS4_8identityES11_S1B_vS1C_EENS_8epilogue10collective18CollectiveEpilogueINS1E_23Sm100TmaWarpSpecializedILi2ELi2ELi64ELb0ELb0EEEJSF_NS5_IJNSU_ISE_SB_EENSU_INSA_ILi64EEESB_EEEEESG_SH_SG_SH_NS1E_6fusion15FusionCallbacksIS1I_NS1N_17LinearCombinationISG_fSG_fLNS_15FloatRoundStyleE2EEESF_S1M_JEEENS4_5SM1004TMEM4LOAD26SM100_TMEM_LOAD_32dp32b64xES11_NS12_INS13_ILi2ELi4ELi3EEES16_NSU_INS5_IJS17_S1K_EEENS5_IJS1K_SB_EEEEEEENS4_39AutoVectorizingCopyWithAssumedAlignmentILi128EEENS4_14SM90_TMA_STOREES21_S23_S23_EEEvvEEEEvNT_6ParamsE:
        .type           _ZN7cutlass13device_kernelINS_4gemm6kernel13GemmUniversalIN4cute5tupleIJiiiiEEENS1_10collective13CollectiveMmaINS1_35MainloopSm100TmaUmmaWarpSpecializedILi6ELi2ELi4ENS5_IJNS4_1CILi1EEESB_SB_EEEEENS5_IJNSA_ILi128EEESE_SE_EEENS_12float_e5m2_tENS5_IJlSB_lEEESG_SH_NS4_8TiledMMAINS4_8MMA_AtomIJNS4_10MMA_TraitsINS4_19SM100_MMA_F8F6F4_SSEJSG_SG_fSE_SE_NS4_17integral_constantINS4_4UMMA5MajorELSO_0EEESP_NSM_INSN_7ScaleInELSQ_0EEESR_EEEEEENS4_6LayoutISC_NS5_IJNSA_ILi0EEESV_SV_EEEEENS5_IJNS4_10UnderscoreESY_SY_EEEEENS4_13SM90_TMA_LOADENS4_14ComposedLayoutINS4_7SwizzleILi3ELi4ELi3EEENS4_18smem_ptr_flag_bitsILi8EEENSU_INS5_IJNSA_ILi8EEESE_EEENS5_IJSE_SB_EEEEEEEvNS4_8identityES11_S1B_vS1C_EENS_8epilogue10collective18CollectiveEpilogueINS1E_23Sm100TmaWarpSpecializedILi2ELi2ELi64ELb0ELb0EEEJSF_NS5_IJNSU_ISE_SB_EENSU_INSA_ILi64EEESB_EEEEESG_SH_SG_SH_NS1E_6fusion15FusionCallbacksIS1I_NS1N_17LinearCombinationISG_fSG_fLNS_15FloatRoundStyleE2EEESF_S1M_JEEENS4_5SM1004TMEM4LOAD26SM100_TMEM_LOAD_32dp32b64xES11_NS12_INS13_ILi2ELi4ELi3EEES16_NSU_INS5_IJS17_S1K_EEENS5_IJS1K_SB_EEEEEEENS4_39AutoVectorizingCopyWithAssumedAlignmentILi128EEENS4_14SM90_TMA_STOREES21_S23_S23_EEEvvEEEEvNT_6ParamsE,@function
        .size           _ZN7cutlass13device_kernelINS_4gemm6kernel13GemmUniversalIN4cute5tupleIJiiiiEEENS1_10collective13CollectiveMmaINS1_35MainloopSm100TmaUmmaWarpSpecializedILi6ELi2ELi4ENS5_IJNS4_1CILi1EEESB_SB_EEEEENS5_IJNSA_ILi128EEESE_SE_EEENS_12float_e5m2_tENS5_IJlSB_lEEESG_SH_NS4_8TiledMMAINS4_8MMA_AtomIJNS4_10MMA_TraitsINS4_19SM100_MMA_F8F6F4_SSEJSG_SG_fSE_SE_NS4_17integral_constantINS4_4UMMA5MajorELSO_0EEESP_NSM_INSN_7ScaleInELSQ_0EEESR_EEEEEENS4_6LayoutISC_NS5_IJNSA_ILi0EEESV_SV_EEEEENS5_IJNS4_10UnderscoreESY_SY_EEEEENS4_13SM90_TMA_LOADENS4_14ComposedLayoutINS4_7SwizzleILi3ELi4ELi3EEENS4_18smem_ptr_flag_bitsILi8EEENSU_INS5_IJNSA_ILi8EEESE_EEENS5_IJSE_SB_EEEEEEEvNS4_8identityES11_S1B_vS1C_EENS_8epilogue10collective18CollectiveEpilogueINS1E_23Sm100TmaWarpSpecializedILi2ELi2ELi64ELb0ELb0EEEJSF_NS5_IJNSU_ISE_SB_EENSU_INSA_ILi64EEESB_EEEEESG_SH_SG_SH_NS1E_6fusion15FusionCallbacksIS1I_NS1N_17LinearCombinationISG_fSG_fLNS_15FloatRoundStyleE2EEESF_S1M_JEEENS4_5SM1004TMEM4LOAD26SM100_TMEM_LOAD_32dp32b64xES11_NS12_INS13_ILi2ELi4ELi3EEES16_NSU_INS5_IJS17_S1K_EEENS5_IJS1K_SB_EEEEEEENS4_39AutoVectorizingCopyWithAssumedAlignmentILi128EEENS4_14SM90_TMA_STOREES21_S23_S23_EEEvvEEEEvNT_6ParamsE,(.L_x_149 - _ZN7cutlass13device_kernelINS_4gemm6kernel13GemmUniversalIN4cute5tupleIJiiiiEEENS1_10collective13CollectiveMmaINS1_35MainloopSm100TmaUmmaWarpSpecializedILi6ELi2ELi4ENS5_IJNS4_1CILi1EEESB_SB_EEEEENS5_IJNSA_ILi128EEESE_SE_EEENS_12float_e5m2_tENS5_IJlSB_lEEESG_SH_NS4_8TiledMMAINS4_8MMA_AtomIJNS4_10MMA_TraitsINS4_19SM100_MMA_F8F6F4_SSEJSG_SG_fSE_SE_NS4_17integral_constantINS4_4UMMA5MajorELSO_0EEESP_NSM_INSN_7ScaleInELSQ_0EEESR_EEEEEENS4_6LayoutISC_NS5_IJNSA_ILi0EEESV_SV_EEEEENS5_IJNS4_10UnderscoreESY_SY_EEEEENS4_13SM90_TMA_LOADENS4_14ComposedLayoutINS4_7SwizzleILi3ELi4ELi3EEENS4_18smem_ptr_flag_bitsILi8EEENSU_INS5_IJNSA_ILi8EEESE_EEENS5_IJSE_SB_EEEEEEEvNS4_8identityES11_S1B_vS1C_EENS_8epilogue10collective18CollectiveEpilogueINS1E_23Sm100TmaWarpSpecializedILi2ELi2ELi64ELb0ELb0EEEJSF_NS5_IJNSU_ISE_SB_EENSU_INSA_ILi64EEESB_EEEEESG_SH_SG_SH_NS1E_6fusion15FusionCallbacksIS1I_NS1N_17LinearCombinationISG_fSG_fLNS_15FloatRoundStyleE2EEESF_S1M_JEEENS4_5SM1004TMEM4LOAD26SM100_TMEM_LOAD_32dp32b64xES11_NS12_INS13_ILi2ELi4ELi3EEES16_NSU_INS5_IJS17_S1K_EEENS5_IJS1K_SB_EEEEEEENS4_39AutoVectorizingCopyWithAssumedAlignmentILi128EEENS4_14SM90_TMA_STOREES21_S23_S23_EEEvvEEEEvNT_6ParamsE)
        .other          _ZN7cutlass13device_kernelINS_4gemm6kernel13GemmUniversalIN4cute5tupleIJiiiiEEENS1_10collective13CollectiveMmaINS1_35MainloopSm100TmaUmmaWarpSpecializedILi6ELi2ELi4ENS5_IJNS4_1CILi1EEESB_SB_EEEEENS5_IJNSA_ILi128EEESE_SE_EEENS_12float_e5m2_tENS5_IJlSB_lEEESG_SH_NS4_8TiledMMAINS4_8MMA_AtomIJNS4_10MMA_TraitsINS4_19SM100_MMA_F8F6F4_SSEJSG_SG_fSE_SE_NS4_17integral_constantINS4_4UMMA5MajorELSO_0EEESP_NSM_INSN_7ScaleInELSQ_0EEESR_EEEEEENS4_6LayoutISC_NS5_IJNSA_ILi0EEESV_SV_EEEEENS5_IJNS4_10UnderscoreESY_SY_EEEEENS4_13SM90_TMA_LOADENS4_14ComposedLayoutINS4_7SwizzleILi3ELi4ELi3EEENS4_18smem_ptr_flag_bitsILi8EEENSU_INS5_IJNSA_ILi8EEESE_EEENS5_IJSE_SB_EEEEEEEvNS4_8identityES11_S1B_vS1C_EENS_8epilogue10collective18CollectiveEpilogueINS1E_23Sm100TmaWarpSpecializedILi2ELi2ELi64ELb0ELb0EEEJSF_NS5_IJNSU_ISE_SB_EENSU_INSA_ILi64EEESB_EEEEESG_SH_SG_SH_NS1E_6fusion15FusionCallbacksIS1I_NS1N_17LinearCombinationISG_fSG_fLNS_15FloatRoundStyleE2EEESF_S1M_JEEENS4_5SM1004TMEM4LOAD26SM100_TMEM_LOAD_32dp32b64xES11_NS12_INS13_ILi2ELi4ELi3EEES16_NSU_INS5_IJS17_S1K_EEENS5_IJS1K_SB_EEEEEEENS4_39AutoVectorizingCopyWithAssumedAlignmentILi128EEENS4_14SM90_TMA_STOREES21_S23_S23_EEEvvEEEEvNT_6ParamsE,@"STO_CUDA_ENTRY STV_DEFAULT"
_ZN7cutlass13device_kernelINS_4gemm6kernel13GemmUniversalIN4cute5tupleIJiiiiEEENS1_10collective13CollectiveMmaINS1_35MainloopSm100TmaUmmaWarpSpecializedILi6ELi2ELi4ENS5_IJNS4_1CILi1EEESB_SB_EEEEENS5_IJNSA_ILi128EEESE_SE_EEENS_12float_e5m2_tENS5_IJlSB_lEEESG_SH_NS4_8TiledMMAINS4_8MMA_AtomIJNS4_10MMA_TraitsINS4_19SM100_MMA_F8F6F4_SSEJSG_SG_fSE_SE_NS4_17integral_constantINS4_4UMMA5MajorELSO_0EEESP_NSM_INSN_7ScaleInELSQ_0EEESR_EEEEEENS4_6LayoutISC_NS5_IJNSA_ILi0EEESV_SV_EEEEENS5_IJNS4_10UnderscoreESY_SY_EEEEENS4_13SM90_TMA_LOADENS4_14ComposedLayoutINS4_7SwizzleILi3ELi4ELi3EEENS4_18smem_ptr_flag_bitsILi8EEENSU_INS5_IJNSA_ILi8EEESE_EEENS5_IJSE_SB_EEEEEEEvNS4_8identityES11_S1B_vS1C_EENS_8epilogue10collective18CollectiveEpilogueINS1E_23Sm100TmaWarpSpecializedILi2ELi2ELi64ELb0ELb0EEEJSF_NS5_IJNSU_ISE_SB_EENSU_INSA_ILi64EEESB_EEEEESG_SH_SG_SH_NS1E_6fusion15FusionCallbacksIS1I_NS1N_17LinearCombinationISG_fSG_fLNS_15FloatRoundStyleE2EEESF_S1M_JEEENS4_5SM1004TMEM4LOAD26SM100_TMEM_LOAD_32dp32b64xES11_NS12_INS13_ILi2ELi4ELi3EEES16_NSU_INS5_IJS17_S1K_EEENS5_IJS1K_SB_EEEEEEENS4_39AutoVectorizingCopyWithAssumedAlignmentILi128EEENS4_14SM90_TMA_STOREES21_S23_S23_EEEvvEEEEvNT_6ParamsE:
[----:B------:R-:W1:Y:S01]  /*0000*/  LDC R1, c[0x0][0x37c] ;  /* 0x0000df00ff017b82 */ /* 0x000e620000000800 */
[----:B------:R-:W2:Y:S01]  /*0010*/  S2R R189, SR_TID.X ;  /* 0x0000000000bd7919 */ /* 0x000ea20000002100 */
[----:B------:R-:W3:Y:S01]  /*0020*/  LDCU.64 UR4, c[0x0][0x890] ;  /* 0x00011200ff0477ac */ /* 0x000ee20008000a00 */
[----:B------:R-:W-:Y:S02]  /*0030*/  PRMT R171, RZ, 0x7610, R171 ;  /* 0x00007610ffab7816 */ /* 0x000fe400000000ab */
[----:B------:R-:W-:Y:S01]  /*0040*/  ELECT P5, URZ, PT ;  /* 0x0000000000ff782f */ /* 0x000fe200038a0000 */
[----:B------:R-:W4:Y:S01]  /*0050*/  LDCU.64 UR46, c[0x0][0x358] ;  /* 0x00006b00ff2e77ac */ /* 0x000f220008000a00 */
[----:B---3--:R-:W-:-:S04]  /*0060*/  UISETP.NE.U32.AND UP0, UPT, UR4, URZ, UPT ;  /* 0x000000ff0400728c */ /* 0x008fc8000bf05070 */
[----:B------:R-:W-:Y:S01]  /*0070*/  UISETP.NE.AND.EX UP0, UPT, UR5, URZ, UPT, UP0 ;  /* 0x000000ff0500728c */ /* 0x000fe2000bf05300 */
[----:B--2---:R-:W-:-:S05]  /*0080*/  SHF.R.U32.HI R173, RZ, 0x5, R189 ;  /* 0x00000005ffad7819 */ /* 0x004fca00000116bd */
[----:B------:R-:W2:Y:S02]  /*0090*/  SHFL.IDX PT, R0, R173, RZ, 0x1f ;  /* 0x00001fffad007589 */ /* 0x000ea400000e0000 */
[----:B--2---:R-:W-:Y:S01]  /*00a0*/  R2UR UR8, R0 ;  /* 0x00000000000872ca */ /* 0x004fe200000e0000 */
[----:B-1--4-:R-:W-:-:S14]  /*00b0*/  BRA.U UP0, `(.L_x_0) ;  /* 0x00000001002c7547 */ /* 0x012fdc000b800000 */
[----:B------:R-:W1:Y:S02]  /*00c0*/  LDCU.64 UR6, c[0x0][0x888] ;  /* 0x00011100ff0677ac */ /* 0x000e640008000a00 */
[----:B-1----:R-:W-:-:S04]  /*00d0*/  UISETP.NE.U32.AND UP0, UPT, UR6, URZ, UPT ;  /* 0x000000ff0600728c */ /* 0x002fc8000bf05070 */
[----:B------:R-:W-:-:S09]  /*00e0*/  UISETP.NE.AND.EX UP0, UPT, UR7, URZ, UPT, UP0 ;  /* 0x000000ff0700728c */ /* 0x000fd2000bf05300 */
[----:B------:R-:W-:Y:S05]  /*00f0*/  BRA.U !UP0, `(.L_x_1) ;  /* 0x0000000108107547 */ /* 0x000fea000b800000 */
[----:B------:R-:W1:Y:S02]  /*0100*/  LDC.64 R2, c[0x0][0x888] ;  /* 0x00022200ff027b82 */ /* 0x000e640000000a00 */
[----:B-1----:R1:W5:Y:S01]  /*0110*/  LDG.E R81, desc[UR46][R2.64] ;  /* 0x0000002e02517981 */ /* 0x002362000c1e1900 */
[----:B------:R-:W-:Y:S01]  /*0120*/  HFMA2 R171, -RZ, RZ, 0, 5.9604644775390625e-08 ;  /* 0x00000001ffab7431 */ /* 0x000fe200000001ff */
[----:B------:R-:W-:Y:S05]  /*0130*/  BRA `(.L_x_0) ;  /* 0x00000000000c7947 */ /* 0x000fea0003800000 */
.L_x_1:
[----:B------:R-:W1:Y:S01]  /*0140*/  LDCU UR6, c[0x0][0x880] ;  /* 0x00011000ff0677ac */ /* 0x000e620008000800 */
[----:B------:R-:W-:Y:S01]  /*0150*/  HFMA2 R171, -RZ, RZ, 0, 5.9604644775390625e-08 ;  /* 0x00000001ffab7431 */ /* 0x000fe200000001ff */
[----:B-1----:R-:W-:-:S07]  /*0160*/  MOV R81, UR6 ;  /* 0x0000000600517c02 */ /* 0x002fce0008000f00 */
.L_x_0:
[----:B------:R-:W2:Y:S02]  /*0170*/  LDCU.64 UR6, c[0x0][0x8b0] ;  /* 0x00011600ff0677ac */ /* 0x000ea40008000a00 */
[----:B--2---:R-:W-:-:S04]  /*0180*/  UISETP.NE.U32.AND UP0, UPT, UR6, URZ, UPT ;  /* 0x000000ff0600728c */ /* 0x004fc8000bf05070 */
[----:B------:R-:W-:-:S09]  /*0190*/  UISETP.NE.AND.EX UP0, UPT, UR7, URZ, UPT, UP0 ;  /* 0x000000ff0700728c */ /* 0x000fd2000bf05300 */
[----:B------:R-:W-:Y:S05]  /*01a0*/  BRA.U UP0, `(.L_x_2) ;  /* 0x0000000100247547 */ /* 0x000fea000b800000 */
[----:B------:R-:W2:Y:S02]  /*01b0*/  LDCU.64 UR6, c[0x0][0x8a8] ;  /* 0x00011500ff0677ac */ /* 0x000ea40008000a00 */
[----:B--2---:R-:W-:-:S04]  /*01c0*/  UISETP.NE.U32.AND UP0, UPT, UR6, URZ, UPT ;  /* 0x000000ff0600728c */ /* 0x004fc8000bf05070 */
[----:B------:R-:W-:-:S09]  /*01d0*/  UISETP.NE.AND.EX UP0, UPT, UR7, URZ, UPT, UP0 ;  /* 0x000000ff0700728c */ /* 0x000fd2000bf05300 */
[----:B------:R-:W-:Y:S05]  /*01e0*/  BRA.U !UP0, `(.L_x_3) ;  /* 0x00000001080c7547 */ /* 0x000fea000b800000 */
[----:B------:R-:W2:Y:S02]  /*01f0*/  LDC.64 R78, c[0x0][0x8a8] ;  /* 0x00022a00ff4e7b82 */ /* 0x000ea40000000a00 */
[----:B--2---:R2:W5:Y:S01]  /*0200*/  LDG.E R78, desc[UR46][R78.64] ;  /* 0x0000002e4e4e7981 */ /* 0x004562000c1e1900 */
[----:B------:R-:W-:Y:S05]  /*0210*/  BRA `(.L_x_2) ;  /* 0x0000000000087947 */ /* 0x000fea0003800000 */
.L_x_3:
[----:B------:R-:W2:Y:S02]  /*0220*/  LDCU UR6, c[0x0][0x8a0] ;  /* 0x00011400ff0677ac */ /* 0x000ea40008000800 */
[----:B--2---:R-:W-:Y:S02]  /*0230*/  MOV R78, UR6 ;  /* 0x00000006004e7c02 */ /* 0x004fe40008000f00 */
.L_x_2:
[----:B------:R-:W-:Y:S01]  /*0240*/  IMAD.U32 R0, RZ, RZ, UR8 ;  /* 0x00000008ff007e24 */ /* 0x000fe2000f8e00ff */
[----:B------:R-:W-:Y:S04]  /*0250*/  BSSY.RECONVERGENT B0, `(.L_x_4) ;  /* 0x000000c000007945 */ /* 0x000fe80003800200 */
[C---:B------:R-:W-:Y:S02]  /*0260*/  ISETP.NE.OR P1, PT, R0.reuse, 0x1, !P5 ;  /* 0x000000010000780c */ /* 0x040fe40006f25670 */
[----:B------:R-:W-:-:S11]  /*0270*/  ISETP.NE.OR P0, PT, R0, 0x3, !P5 ;  /* 0x000000030000780c */ /* 0x000fd60006f05670 */
[----:B------:R-:W-:Y:S05]  /*0280*/  @P1 BRA `(.L_x_5) ;  /* 0x0000000000201947 */ /* 0x000fea0003800000 */
[----:B------:R-:W3:Y:S02]  /*0290*/  LDCU.64 UR6, c[0x0][0x348] ;  /* 0x00006900ff0677ac */ /* 0x000ee40008000a00 */
[----:B---3--:R-:W-:Y:S02]  /*02a0*/  UIADD3 UR10, UP1, UPT, UR6, 0x80, URZ ;  /* 0x00000080060a7890 */ /* 0x008fe4000ff3e0ff */
[----:B------:R-:W-:Y:S02]  /*02b0*/  UIADD3 UR6, UP0, UPT, UR6, 0x180, URZ ;  /* 0x0000018006067890 */ /* 0x000fe4000ff1e0ff */
[----:B------:R-:W-:Y:S02]  /*02c0*/  UIADD3.X UR11, UPT, UPT, URZ, UR7, URZ, UP1, !UPT ;  /* 0x00000007ff0b7290 */ /* 0x000fe40008ffe4ff */
[----:B------:R-:W-:-:S07]  /*02d0*/  UIADD3.X UR7, UPT, UPT, URZ, UR7, URZ, UP0, !UPT ;  /* 0x00000007ff077290 */ /* 0x000fce00087fe4ff */
[----:B------:R3:W-:Y:S02]  /*02e0*/  UTMACCTL.PF [UR10] ;  /* 0x000000000a0079b9 */ /* 0x0007e40008040000 */
[----:B------:R3:W-:Y:S02]  /*02f0*/  UTMACCTL.PF [UR6] ;  /* 0x00000000060079b9 */ /* 0x0007e40008040000 */
[----:B---3--:R-:W-:Y:S01]  /*0300*/  NOP ;  /* 0x0000000000007918 */ /* 0x008fe20000000000 */
.L_x_5:
[----:B------:R-:W-:Y:S05]  /*0310*/  BSYNC.RECONVERGENT B0 ;  /* 0x0000000000007941 */ /* 0x000fea0003800200 */
.L_x_4:
[----:B------:R-:W-:Y:S04]  /*0320*/  BSSY.RECONVERGENT B0, `(.L_x_6) ;  /* 0x000000a000007945 */ /* 0x000fe80003800200 */
        /* <DEDUP_REMOVED lines=9> */
.L_x_7:
[----:B------:R-:W-:Y:S05]  /*03c0*/  BSYNC.RECONVERGENT B0 ;  /* 0x0000000000007941 */ /* 0x000fea0003800200 */
.L_x_6:
[----:B------:R-:W3:Y:S01]  /*03d0*/  LDCU.64 UR6, c[0x0][0x888] ;  /* 0x00011100ff0677ac */ /* 0x000ee20008000a00 */
[----:B------:R-:W-:Y:S02]  /*03e0*/  UISETP.EQ.U32.AND UP1, UPT, UR4, URZ, UPT ;  /* 0x000000ff0400728c */ /* 0x000fe4000bf22070 */
[----:B------:R-:W-:Y:S02]  /*03f0*/  UPLOP3.LUT UP2, UPT, UPT, UPT, UPT, 0x80, 0x8 ;  /* 0x000000000008789c */ /* 0x000fe40003f4f070 */
[----:B---3--:R-:W-:-:S04]  /*0400*/  UISETP.NE.U32.AND UP0, UPT, UR6, URZ, UPT ;  /* 0x000000ff0600728c */ /* 0x008fc8000bf05070 */
[----:B------:R-:W-:-:S04]  /*0410*/  UISETP.NE.AND.EX UP0, UPT, UR7, URZ, UPT, UP0 ;  /* 0x000000ff0700728c */ /* 0x000fc8000bf05300 */
[----:B------:R-:W-:-:S04]  /*0420*/  UISETP.EQ.OR.EX UP3, UPT, UR5, URZ, !UP0, UP1 ;  /* 0x000000ff0500728c */ /* 0x000fc8000c762710 */
[----:B------:R-:W-:-:S05]  /*0430*/  UP2UR UR50, UPR, URZ, 0x8 ;  /* 0x00000008ff327883 */ /* 0x000fca0008000000 */
[----:B------:R-:W-:Y:S07]  /*0440*/  BRA.U !UP3, `(.L_x_8) ;  /* 0x000000010b207547 */ /* 0x000fee000b800000 */
[----:B------:R-:W-:Y:S01]  /*0450*/  UISETP.NE.U32.AND UP2, UPT, UR4, URZ, UPT ;  /* 0x000000ff0400728c */ /* 0x000fe2000bf45070 */
[----:B-----5:R-:W-:Y:S01]  /*0460*/  FSETP.NEU.AND P0, PT, R81, RZ, PT ;  /* 0x000000ff5100720b */ /* 0x020fe20003f0d000 */
[----:B------:R-:W-:Y:S02]  /*0470*/  USEL UR4, URZ, 0xffffffff, UP0 ;  /* 0xffffffffff047887 */ /* 0x000fe40008000000 */
[----:B------:R-:W-:-:S10]  /*0480*/  UISETP.NE.AND.EX UP2, UPT, UR5, URZ, UPT, UP2 ;  /* 0x000000ff0500728c */ /* 0x000fd4000bf45320 */
[----:B------:R-:W-:Y:S01]  /*0490*/  VOTEU.ANY UP1, P0 ;  /* 0x0000000000ff7886 */ /* 0x000fe20000020100 */
[----:B------:R-:W-:-:S04]  /*04a0*/  @!UP2 USEL UR4, URZ, 0xffffffff, UP1 ;  /* 0xffffffffff04a887 */ /* 0x000fc80008800000 */
[----:B------:R-:W-:-:S04]  /*04b0*/  ULOP3.LUT UR4, UR4, 0x1, URZ, 0xc0, !UPT ;  /* 0x0000000104047892 */ /* 0x000fc8000f8ec0ff */
[----:B------:R-:W-:-:S11]  /*04c0*/  UISETP.NE.U32.AND UP2, UPT, UR4, 0x1, UPT ;  /* 0x000000010400788c */ /* 0x000fd6000bf45070 */
.L_x_8:
[----:B-1----:R-:W1:Y:S01]  /*04d0*/  SHFL.IDX PT, R2, R173, RZ, 0x1f ;  /* 0x00001fffad027589 */ /* 0x002e6200000e0000 */
[----:B------:R-:W-:-:S04]  /*04e0*/  UISETP.NE.AND UP1, UPT, UR8, 0x2, UPT ;  /* 0x000000020800788c */ /* 0x000fc8000bf25270 */
[----:B------:R-:W-:Y:S01]  /*04f0*/  USEL UR6, URZ, 0x1, UP1 ;  /* 0x00000001ff067887 */ /* 0x000fe20008800000 */
[----:B-1----:R-:W-:-:S13]  /*0500*/  ISETP.NE.AND P0, PT, R2, RZ, PT ;  /* 0x000000ff0200720c */ /* 0x002fda0003f05270 */
[----:B------:R-:W-:Y:S05]  /*0510*/  @P0 BRA `(.L_x_9) ;  /* 0x0000000000580947 */ /* 0x000fea0003800000 */
[----:B------:R-:W1:Y:S01]  /*0520*/  S2UR UR5, SR_CgaCtaId ;  /* 0x00000000000579c3 */ /* 0x000e620000008800 */
[----:B------:R-:W-:Y:S01]  /*0530*/  UMOV UR7, 0x400 ;  /* 0x0000040000077882 */ /* 0x000fe20000000000 */
[----:B------:R-:W-:Y:S01]  /*0540*/  UMOV UR4, 0x1 ;  /* 0x0000000100047882 */ /* 0x000fe20000000000 */
[----:B------:R-:W-:Y:S01]  /*0550*/  ELECT P0, URZ, PT ;  /* 0x0000000000ff782f */ /* 0x000fe20003800000 */
[----:B------:R-:W-:-:S04]  /*0560*/  UIADD3 UR10, UPT, UPT, -UR4, 0x100000, URZ ;  /* 0x00100000040a7890 */ /* 0x000fc8000fffe1ff */
[----:B------:R-:W-:Y:S02]  /*0570*/  USHF.L.U32 UR11, UR10, 0xb, URZ ;  /* 0x0000000b0a0b7899 */ /* 0x000fe400080006ff */
[----:B------:R-:W-:Y:S02]  /*0580*/  USHF.L.U32 UR10, UR10, 0x1, URZ ;  /* 0x000000010a0a7899 */ /* 0x000fe400080006ff */
[----:B-1----:R-:W-:Y:S01]  /*0590*/  ULEA UR5, UR5, UR7, 0x18 ;  /* 0x0000000705057291 */ /* 0x002fe2000f8ec0ff */
[----:B------:R-:W1:Y:S11]  /*05a0*/  FENCE.VIEW.ASYNC.S ;  /* 0x00000000000073c6 */ /* 0x000e760000000000 */
[----:B-1----:R1:W3:Y:S01]  /*05b0*/  SYNCS.EXCH.64 URZ, [UR5], UR10 ;  /* 0x0000000a05ff75b2 */ /* 0x0022e20008000100 */
[----:B------:R1:W4:Y:S01]  /*05c0*/  SYNCS.EXCH.64 URZ, [UR5+0x30], UR10 ;  /* 0x0000300a05ff75b2 */ /* 0x0003220008000100 */
[----:B------:R1:W1:Y:S01]  /*05d0*/  SYNCS.EXCH.64 URZ, [UR5+0x8], UR10 ;  /* 0x0000080a05ff75b2 */ /* 0x0002620008000100 */
        /* <DEDUP_REMOVED lines=9> */
[----:B------:R-:W-:Y:S01]  /*0670*/  NOP ;  /* 0x0000000000007918 */ /* 0x000fe20000000000 */
.L_x_9:
[----:B------:R-:W2:Y:S01]  /*0680*/  SHFL.IDX PT, R2, R173, RZ, 0x1f ;  /* 0x00001fffad027589 */ /* 0x000ea200000e0000 */
[----:B------:R-:W-:Y:S01]  /*0690*/  NOP ;  /* 0x0000000000007918 */ /* 0x000fe20000000000 */
[----:B--2---:R-:W-:-:S13]  /*06a0*/  ISETP.NE.AND P0, PT, R2, 0x1, PT ;  /* 0x000000010200780c */ /* 0x004fda0003f05270 */
[----:B------:R-:W-:Y:S05]  /*06b0*/  @P0 BRA `(.L_x_10) ;  /* 0x0000000000480947 */ /* 0x000fea0003800000 */
[----:B------:R-:W2:Y:S01]  /*06c0*/  S2UR UR7, SR_CgaCtaId ;  /* 0x00000000000779c3 */ /* 0x000ea20000008800 */
[----:B------:R-:W-:Y:S01]  /*06d0*/  UMOV UR9, 0x400 ;  /* 0x0000040000097882 */ /* 0x000fe20000000000 */
[----:B-1----:R-:W-:Y:S01]  /*06e0*/  UMOV UR5, 0x20 ;  /* 0x0000002000057882 */ /* 0x002fe20000000000 */
[----:B------:R-:W-:Y:S01]  /*06f0*/  UMOV UR4, 0x80 ;  /* 0x0000008000047882 */ /* 0x000fe20000000000 */
[----:B------:R-:W-:-:S04]  /*0700*/  UIADD3 UR10, UPT, UPT, -UR5, 0x100000, URZ ;  /* 0x00100000050a7890 */ /* 0x000fc8000fffe1ff */
[----:B------:R-:W-:Y:S02]  /*0710*/  USHF.L.U32 UR11, UR10, 0xb, URZ ;  /* 0x0000000b0a0b7899 */ /* 0x000fe400080006ff */
[----:B------:R-:W-:Y:S02]  /*0720*/  USHF.L.U32 UR10, UR10, 0x1, URZ ;  /* 0x000000010a0a7899 */ /* 0x000fe400080006ff */
[----:B------:R-:W-:-:S04]  /*0730*/  UIADD3 UR4, UPT, UPT, -UR4, 0x100000, URZ ;  /* 0x0010000004047890 */ /* 0x000fc8000fffe1ff */
[----:B------:R-:W-:Y:S02]  /*0740*/  USHF.L.U32 UR5, UR4, 0xb, URZ ;  /* 0x0000000b04057899 */ /* 0x000fe400080006ff */
[----:B------:R-:W-:Y:S01]  /*0750*/  USHF.L.U32 UR4, UR4, 0x1, URZ ;  /* 0x0000000104047899 */ /* 0x000fe200080006ff */
[----:B------:R-:W-:Y:S01]  /*0760*/  ELECT P0, URZ, PT ;  /* 0x0000000000ff782f */ /* 0x000fe20003800000 */
[----:B--2---:R-:W-:Y:S01]  /*0770*/  ULEA UR7, UR7, UR9, 0x18 ;  /* 0x0000000907077291 */ /* 0x004fe2000f8ec0ff */
[----:B------:R-:W1:Y:S11]  /*0780*/  FENCE.VIEW.ASYNC.S ;  /* 0x00000000000073c6 */ /* 0x000e760000000000 */
[----:B-1----:R2:W1:Y:S01]  /*0790*/  SYNCS.EXCH.64 URZ, [UR7+0x60], UR10 ;  /* 0x0000600a07ff75b2 */ /* 0x0024620008000100 */
[----:B------:R2:W1:Y:S01]  /*07a0*/  SYNCS.EXCH.64 URZ, [UR7+0x70], UR4 ;  /* 0x0000700407ff75b2 */ /* 0x0004620008000100 */
[----:B------:R2:W1:Y:S01]  /*07b0*/  SYNCS.EXCH.64 URZ, [UR7+0x68], UR10 ;  /* 0x0000680a07ff75b2 */ /* 0x0004620008000100 */
[----:B------:R2:W1:Y:S02]  /*07c0*/  SYNCS.EXCH.64 URZ, [UR7+0x78], UR4 ;  /* 0x0000780407ff75b2 */ /* 0x0004640008000100 */
[----:B--2---:R-:W-:Y:S01]  /*07d0*/  NOP ;  /* 0x0000000000007918 */ /* 0x004fe20000000000 */
.L_x_10:
[----:B------:R-:W2:Y:S01]  /*07e0*/  SHFL.IDX PT, R2, R173, RZ, 0x1f ;  /* 0x00001fffad027589 */ /* 0x000ea200000e0000 */
[----:B------:R-:W-:Y:S01]  /*07f0*/  NOP ;  /* 0x0000000000007918 */ /* 0x000fe20000000000 */
[----:B--2---:R-:W-:-:S13]  /*0800*/  ISETP.NE.AND P0, PT, R2, 0x3, PT ;  /* 0x000000030200780c */ /* 0x004fda0003f05270 */
[----:B------:R-:W-:Y:S05]  /*0810*/  @P0 BRA `(.L_x_11) ;  /* 0x0000000000300947 */ /* 0x000fea0003800000 */
[----:B-1----:R-:W1:Y:S01]  /*0820*/  S2UR UR5, SR_CgaCtaId ;  /* 0x00000000000579c3 */ /* 0x002e620000008800 */
        /* <DEDUP_REMOVED lines=8> */
[----:B-1----:R2:W1:Y:S01]  /*08b0*/  SYNCS.EXCH.64 URZ, [UR5+0x80], UR10 ;  /* 0x0000800a05ff75b2 */ /* 0x0024620008000100 */
[----:B------:R2:W1:Y:S02]  /*08c0*/  SYNCS.EXCH.64 URZ, [UR5+0x88], UR10 ;  /* 0x0000880a05ff75b2 */ /* 0x0004640008000100 */
[----:B--2---:R-:W-:Y:S01]  /*08d0*/  NOP ;  /* 0x0000000000007918 */ /* 0x004fe20000000000 */
.L_x_11:
[----:B------:R-:W2:Y:S01]  /*08e0*/  SHFL.IDX PT, R2, R173, RZ, 0x1f ;  /* 0x00001fffad027589 */ /* 0x000ea200000e0000 */
[----:B------:R-:W-:Y:S01]  /*08f0*/  NOP ;  /* 0x0000000000007918 */ /* 0x000fe20000000000 */
[----:B--2---:R-:W-:-:S13]  /*0900*/  ISETP.NE.AND P0, PT, R2, 0x4, PT ;  /* 0x000000040200780c */ /* 0x004fda0003f05270 */
[----:B------:R-:W-:Y:S05]  /*0910*/  @P0 BRA `(.L_x_12) ;  /* 0x00000000004c0947 */ /* 0x000fea0003800000 */
[----:B-1----:R-:W1:Y:S01]  /*0920*/  S2UR UR5, SR_CgaCtaId ;  /* 0x00000000000579c3 */ /* 0x002e620000008800 */
[----:B------:R-:W-:Y:S01]  /*0930*/  UMOV UR9, 0x100 ;  /* 0x0000010000097882 */ /* 0x000fe20000000000 */
[----:B------:R-:W-:Y:S01]  /*0940*/  UMOV UR7, 0x400 ;  /* 0x0000040000077882 */ /* 0x000fe20000000000 */
[----:B------:R-:W-:Y:S01]  /*0950*/  USEL UR9, UR9, 0xe0, UP2 ;  /* 0x000000e009097887 */ /* 0x000fe20009000000 */
[----:B------:R-:W-:Y:S01]  /*0960*/  UMOV UR4, 0x1 ;  /* 0x0000000100047882 */ /* 0x000fe20000000000 */
[----:B------:R-:W-:Y:S01]  /*0970*/  ELECT P0, URZ, PT ;  /* 0x0000000000ff782f */ /* 0x000fe20003800000 */
[----:B------:R-:W-:-:S04]  /*0980*/  UIADD3 UR10, UPT, UPT, -UR4, 0x100000, URZ ;  /* 0x00100000040a7890 */ /* 0x000fc8000fffe1ff */
[----:B------:R-:W-:Y:S02]  /*0990*/  USHF.L.U32 UR11, UR10, 0xb, URZ ;  /* 0x0000000b0a0b7899 */ /* 0x000fe400080006ff */
[----:B------:R-:W-:Y:S02]  /*09a0*/  USHF.L.U32 UR10, UR10, 0x1, URZ ;  /* 0x000000010a0a7899 */ /* 0x000fe400080006ff */
[----:B------:R-:W-:-:S04]  /*09b0*/  UIADD3 UR12, UPT, UPT, -UR9, 0x100000, URZ ;  /* 0x00100000090c7890 */ /* 0x000fc8000fffe1ff */
[----:B------:R-:W-:Y:S02]  /*09c0*/  USHF.L.U32 UR13, UR12, 0xb, URZ ;  /* 0x0000000b0c0d7899 */ /* 0x000fe400080006ff */
[----:B------:R-:W-:Y:S02]  /*09d0*/  USHF.L.U32 UR12, UR12, 0x1, URZ ;  /* 0x000000010c0c7899 */ /* 0x000fe400080006ff */
[----:B-1----:R-:W-:Y:S01]  /*09e0*/  ULEA UR5, UR5, UR7, 0x18 ;  /* 0x0000000705057291 */ /* 0x002fe2000f8ec0ff */
[----:B------:R-:W1:Y:S11]  /*09f0*/  FENCE.VIEW.ASYNC.S ;  /* 0x00000000000073c6 */ /* 0x000e760000000000 */
[----:B-1----:R2:W1:Y:S01]  /*0a00*/  SYNCS.EXCH.64 URZ, [UR5+0x90], UR10 ;  /* 0x0000900a05ff75b2 */ /* 0x0024620008000100 */
[----:B------:R2:W1:Y:S01]  /*0a10*/  SYNCS.EXCH.64 URZ, [UR5+0xa0], UR12 ;  /* 0x0000a00c05ff75b2 */ /* 0x0004620008000100 */
[----:B------:R2:W1:Y:S01]  /*0a20*/  SYNCS.EXCH.64 URZ, [UR5+0x98], UR10 ;  /* 0x0000980a05ff75b2 */ /* 0x0004620008000100 */
[----:B------:R2:W1:Y:S02]  /*0a30*/  SYNCS.EXCH.64 URZ, [UR5+0xa8], UR12 ;  /* 0x0000a80c05ff75b2 */ /* 0x0004640008000100 */
[----:B--2---:R-:W-:Y:S01]  /*0a40*/  NOP ;  /* 0x0000000000007918 */ /* 0x004fe20000000000 */
.L_x_12:
        /* <DEDUP_REMOVED lines=20> */
[----:B------:R2:W1:Y:S01]  /*0b90*/  SYNCS.EXCH.64 URZ, [UR7+0xd8], UR4 ;  /* 0x0000d80407ff75b2 */ /* 0x0004620008000100 */
[----:B------:R2:W1:Y:S01]  /*0ba0*/  SYNCS.EXCH.64 URZ, [UR7+0xc0], UR10 ;  /* 0x0000c00a07ff75b2 */ /* 0x0004620008000100 */
[----:B------:R2:W1:Y:S01]  /*0bb0*/  SYNCS.EXCH.64 URZ, [UR7+0xe0], UR4 ;  /* 0x0000e00407ff75b2 */ /* 0x0004620008000100 */
[----:B------:R2:W1:Y:S01]  /*0bc0*/  SYNCS.EXCH.64 URZ, [UR7+0xc8], UR10 ;  /* 0x0000c80a07ff75b2 */ /* 0x0004620008000100 */
[----:B------:R2:W1:Y:S02]  /*0bd0*/  SYNCS.EXCH.64 URZ, [UR7+0xe8], UR4 ;  /* 0x0000e80407ff75b2 */ /* 0x0004640008000100 */
[----:B--2---:R-:W-:Y:S01]  /*0be0*/  NOP ;  /* 0x0000000000007918 */ /* 0x004fe20000000000 */
.L_x_13:
        /* <DEDUP_REMOVED lines=18> */
.L_x_14:
[----:B-1----:R-:W1:Y:S01]  /*0d10*/  S2UR UR5, SR_CTAID.X ;  /* 0x00000000000579c3 */ /* 0x002e620000002500 */
[----:B------:R-:W-:-:S05]  /*0d20*/  CS2R.32 R170, SR_CgaSize ;  /* 0x0000000000aa7805 */ /* 0x000fca0000008a00 */
[----:B------:R-:W-:-:S05]  /*0d30*/  IMAD R170, R170, -0xa0, RZ ;  /* 0xffffff60aaaa7824 */ /* 0x000fca00078e02ff */
[----:B------:R-:W-:-:S14]  /*0d40*/  R2UR UR9, R170 ;  /* 0x00000000aa0972ca */ /* 0x000fdc00000e0000 */
[----:B------:R-:W2:Y:S01]  /*0d50*/  LDCU UR9, c[0x0][UR9+0x2b0] ;  /* 0x00005600090977ac */ /* 0x000ea20008000800 */
[----:B------:R-:W-:Y:S01]  /*0d60*/  NOP ;  /* 0x0000000000007918 */ /* 0x000fe20000000000 */
[----:B------:R-:W-:-:S05]  /*0d70*/  CS2R.32 R170, SR_CgaSize ;  /* 0x0000000000aa7805 */ /* 0x000fca0000008a00 */
[----:B------:R-:W-:-:S05]  /*0d80*/  IMAD R170, R170, -0xa0, RZ ;  /* 0xffffff60aaaa7824 */ /* 0x000fca00078e02ff */
[----:B------:R-:W-:-:S14]  /*0d90*/  R2UR UR7, R170 ;  /* 0x00000000aa0772ca */ /* 0x000fdc00000e0000 */
[----:B------:R-:W3:Y:S01]  /*0da0*/  LDCU UR7, c[0x0][UR7+0x2b4] ;  /* 0x00005680070777ac */ /* 0x000ee20008000800 */
[----:B------:R-:W4:Y:S08]  /*0db0*/  S2UR UR4, SR_CTAID.Y ;  /* 0x00000000000479c3 */ /* 0x000f300000002600 */
[----:B------:R-:W3:Y:S01]  /*0dc0*/  LDC R9, c[0x0][0xb24] ;  /* 0x0002c900ff097b82 */ /* 0x000ee20000000800 */
[----:B-1----:R-:W-:-:S02]  /*0dd0*/  I2FP.F32.U32 R5, UR5 ;  /* 0x0000000500057c45 */ /* 0x002fc40008201000 */
[----:B------:R-:W-:-:S05]  /*0de0*/  CS2R.32 R3, SR_CgaSize ;  /* 0x0000000000037805 */ /* 0x000fca0000008a00 */
[----:B------:R-:W-:-:S06]  /*0df0*/  IMAD R3, R3, -0xa0, RZ ;  /* 0xffffff6003037824 */ /* 0x000fcc00078e02ff */
[----:B------:R-:W1:Y:S01]  /*0e00*/  LDC R3, c[0x0][R3+0x2a0] ;  /* 0x0000a80003037b82 */ /* 0x000e620000000800 */
[----:B------:R-:W-:Y:S01]  /*0e10*/  MOV R21, UR5 ;  /* 0x0000000500157c02 */ /* 0x000fe20008000f00 */
[----:B--2---:R-:W-:Y:S01]  /*0e20*/  FMUL R5, R5, UR9 ;  /* 0x0000000905057c20 */ /* 0x004fe20008400000 */
[----:B----4-:R-:W-:Y:S02]  /*0e30*/  I2FP.F32.U32 R4, UR4 ;  /* 0x0000000400047c45 */ /* 0x010fe40008201000 */
[----:B------:R-:W-:-:S05]  /*0e40*/  CS2R.32 R2, SR_CgaSize ;  /* 0x0000000000027805 */ /* 0x000fca0000008a00 */
[----:B------:R-:W-:-:S06]  /*0e50*/  IMAD R2, R2, -0xa0, RZ ;  /* 0xffffff6002027824 */ /* 0x000fcc00078e02ff */
[----:B------:R-:W2:Y:S01]  /*0e60*/  LDC R2, c[0x0][R2+0x2a4] ;  /* 0x0000a90002027b82 */ /* 0x000ea20000000800 */
[----:B------:R-:W4:Y:S01]  /*0e70*/  F2I.U32.TRUNC.NTZ R170, R5 ;  /* 0x0000000500aa7305 */ /* 0x000f22000020f000 */
[----:B------:R-:W-:Y:S01]  /*0e80*/  MOV R20, UR4 ;  /* 0x0000000400147c02 */ /* 0x000fe20008000f00 */
[----:B---3--:R-:W-:-:S05]  /*0e90*/  FMUL R4, R4, UR7 ;  /* 0x0000000704047c20 */ /* 0x008fca0008400000 */
[----:B------:R-:W-:Y:S01]  /*0ea0*/  BAR.SYNC.DEFER_BLOCKING 0x0 ;  /* 0x0000000000007b1d */ /* 0x000fe20000010000 */
[----:B------:R-:W-:-:S05]  /*0eb0*/  ISETP.GE.AND P0, PT, R9, 0x1, PT ;  /* 0x000000010900780c */ /* 0x000fca0003f06270 */
[----:B------:R-:W3:Y:S02]  /*0ec0*/  F2I.U32.TRUNC.NTZ R147, R4 ;  /* 0x0000000400937305 */ /* 0x000ee4000020f000 */
[----:B------:R-:W2:Y:S01]  /*0ed0*/  S2UR UR36, SR_CTAID.Z ;  /* 0x00000000002479c3 */ /* 0x000ea20000002700 */
[----:B----4-:R-:W-:-:S05]  /*0ee0*/  IADD3 R170, PT, PT, -R170, RZ, RZ ;  /* 0x000000ffaaaa7210 */ /* 0x010fca0007ffe1ff */
[----:B-1----:R-:W-:Y:S01]  /*0ef0*/  IMAD R170, R3, R170, UR5 ;  /* 0x0000000503aa7e24 */ /* 0x002fe2000f8e02aa */
[----:B---3--:R-:W-:-:S05]  /*0f00*/  IADD3 R147, PT, PT, -R147, RZ, RZ ;  /* 0x000000ff93937210 */ /* 0x008fca0007ffe1ff */
[----:B--2---:R-:W-:Y:S01]  /*0f10*/  IMAD R147, R2, R147, UR4 ;  /* 0x0000000402937e24 */ /* 0x004fe2000f8e0293 */
[----:B------:R-:W-:Y:S06]  /*0f20*/  @!P0 BRA `(.L_x_15) ;  /* 0x0000000000b88947 */ /* 0x000fec0003800000 */
[----:B------:R-:W1:Y:S01]  /*0f30*/  LDC.64 R4, c[0x0][0xb18] ;  /* 0x0002c600ff047b82 */ /* 0x000e620000000a00 */
[----:B------:R-:W-:-:S07]  /*0f40*/  ISETP.NE.AND P0, PT, R9, 0x1, PT ;  /* 0x000000010900780c */ /* 0x000fce0003f05270 */
[----:B------:R-:W2:Y:S08]  /*0f50*/  LDC R10, c[0x0][0xb0c] ;  /* 0x0002c300ff0a7b82 */ /* 0x000eb00000000800 */
[----:B------:R-:W3:Y:S08]  /*0f60*/  LDC R11, c[0x0][0x370] ;  /* 0x0000dc00ff0b7b82 */ /* 0x000ef00000000800 */
[----:B------:R-:W4:Y:S01]  /*0f70*/  LDC R12, c[0x0][0x374] ;  /* 0x0000dd00ff0c7b82 */ /* 0x000f220000000800 */
[----:B-1----:R-:W-:-:S07]  /*0f80*/  ISETP.NE.AND P1, PT, R4, 0x1, PT ;  /* 0x000000010400780c */ /* 0x002fce0003f25270 */
[----:B------:R-:W3:Y:S01]  /*0f90*/  LDC.64 R6, c[0x0][0xb10] ;  /* 0x0002c400ff067b82 */ /* 0x000ee20000000a00 */
[----:B--2---:R-:W-:-:S07]  /*0fa0*/  ISETP.NE.AND P2, PT, R10, 0x1, PT ;  /* 0x000000010a00780c */ /* 0x004fce0003f45270 */
[----:B------:R-:W1:Y:S08]  /*0fb0*/  LDC R8, c[0x0][0xb20] ;  /* 0x0002c800ff087b82 */ /* 0x000e700000000800 */
[----:B------:R-:W2:Y:S01]  /*0fc0*/  LDC.64 R2, c[0x0][0xb28] ;  /* 0x0002ca00ff027b82 */ /* 0x000ea20000000a00 */
[----:B----4-:R-:W-:-:S04]  /*0fd0*/  IMAD.HI.U32 R13, R12, R5, RZ ;  /* 0x000000050c0d7227 */ /* 0x010fc800078e00ff */
[----:B------:R-:W-:-:S04]  /*0fe0*/  IMAD.HI.U32 R5, R20, R5, RZ ;  /* 0x0000000514057227 */ /* 0x000fc800078e00ff */
[----:B---3--:R-:W-:-:S04]  /*0ff0*/  IMAD.HI.U32 R14, R11, R6, RZ ;  /* 0x000000060b0e7227 */ /* 0x008fc800078e00ff */
[C---:B------:R-:W-:Y:S01]  /*1000*/  IMAD.HI.U32 R16, R21.reuse, R6, RZ ;  /* 0x0000000615107227 */ /* 0x040fe200078e00ff */
[-C--:B------:R-:W-:Y:S02]  /*1010*/  @P2 SHF.R.U32.HI R11, RZ, R7.reuse, R14 ;  /* 0x00000007ff0b2219 */ /* 0x080fe4000001160e */
[-C--:B-1----:R-:W-:Y:S02]  /*1020*/  @P1 SHF.R.U32.HI R12, RZ, R8.reuse, R13 ;  /* 0x00000008ff0c1219 */ /* 0x082fe4000001160d */
[----:B------:R-:W-:Y:S02]  /*1030*/  SHF.R.U32.HI R5, RZ, R8, R5 ;  /* 0x00000008ff057219 */ /* 0x000fe40000011605 */
[----:B------:R-:W-:Y:S02]  /*1040*/  SHF.R.U32.HI R16, RZ, R7, R16 ;  /* 0x00000007ff107219 */ /* 0x000fe40000011610 */
[----:B------:R-:W-:Y:S01]  /*1050*/  SEL R5, R20, R5, !P1 ;  /* 0x0000000514057207 */ /* 0x000fe20004800000 */
[----:B--2---:R-:W-:Y:S01]  /*1060*/  IMAD.HI.U32 R14, R12, R2, RZ ;  /* 0x000000020c0e7227 */ /* 0x004fe200078e00ff */
[----:B------:R-:W-:-:S02]  /*1070*/  SEL R7, R21, R16, !P2 ;  /* 0x0000001015077207 */ /* 0x000fc40005000000 */
[----:B------:R-:W-:Y:S01]  /*1080*/  IADD3 R13, PT, PT, -R5, RZ, RZ ;  /* 0x000000ff050d7210 */ /* 0x000fe20007ffe1ff */
[----:B------:R-:W-:Y:S01]  /*1090*/  IMAD.HI.U32 R6, R11, R2, RZ ;  /* 0x000000020b067227 */ /* 0x000fe200078e00ff */
[----:B------:R-:W-:-:S03]  /*10a0*/  @P0 SHF.R.U32.HI R12, RZ, R3, R14 ;  /* 0x00000003ff0c0219 */ /* 0x000fc6000001160e */
[----:B------:R-:W-:Y:S01]  /*10b0*/  IMAD R13, R4, R13, R20 ;  /* 0x0000000d040d7224 */ /* 0x000fe200078e0214 */
[----:B------:R-:W-:Y:S01]  /*10c0*/  @P0 SHF.R.U32.HI R11, RZ, R3, R6 ;  /* 0x00000003ff0b0219 */ /* 0x000fe20000011606 */
[----:B------:R-:W-:-:S04]  /*10d0*/  IMAD R12, R12, R9, RZ ;  /* 0x000000090c0c7224 */ /* 0x000fc800078e02ff */
[----:B------:R-:W-:Y:S01]  /*10e0*/  IMAD R6, R11, R9, RZ ;  /* 0x000000090b067224 */ /* 0x000fe200078e02ff */
[----:B------:R-:W-:-:S04]  /*10f0*/  ISETP.GE.AND P1, PT, R5, R12, PT ;  /* 0x0000000c0500720c */ /* 0x000fc80003f26270 */
[----:B------:R-:W-:Y:S01]  /*1100*/  ISETP.GE.OR P1, PT, R7, R6, P1 ;  /* 0x000000060700720c */ /* 0x000fe20000f26670 */
[----:B------:R-:W-:-:S05]  /*1110*/  IMAD.HI.U32 R6, R5, R2, RZ ;  /* 0x0000000205067227 */ /* 0x000fca00078e00ff */
[----:B------:R-:W-:-:S04]  /*1120*/  SHF.R.U32.HI R6, RZ, R3, R6 ;  /* 0x00000003ff067219 */ /* 0x000fc80000011606 */
[----:B------:R-:W-:-:S03]  /*1130*/  SEL R6, R5, R6, !P0 ;  /* 0x0000000605067207 */ /* 0x000fc60004000000 */
[----:B------:R-:W-:Y:S01]  /*1140*/  @!P1 IMAD.HI.U32 R8, R7, R2, RZ ;  /* 0x0000000207089227 */ /* 0x000fe200078e00ff */
[----:B------:R-:W-:-:S04]  /*1150*/  IADD3 R2, PT, PT, -R6, RZ, RZ ;  /* 0x000000ff06027210 */ /* 0x000fc80007ffe1ff */
[----:B------:R-:W-:Y:S01]  /*1160*/  @!P1 SHF.R.U32.HI R8, RZ, R3, R8 ;  /* 0x00000003ff089219 */ /* 0x000fe20000011608 */
[----:B------:R-:W-:-:S03]  /*1170*/  IMAD R2, R9, R2, R5 ;  /* 0x0000000209027224 */ /* 0x000fc600078e0205 */
[----:B------:R-:W-:-:S05]  /*1180*/  @!P1 SEL R3, R7, R8, !P0 ;  /* 0x0000000807039207 */ /* 0x000fca0004000000 */
[--C-:B------:R-:W-:Y:S02]  /*1190*/  @!P1 IMAD.IADD R6, R6, 0x1, -R3.reuse ;  /* 0x0000000106069824 */ /* 0x100fe400078e0a03 */
[----:B------:R-:W-:Y:S01]  /*11a0*/  @!P1 IMAD R3, R2, R11, R3 ;  /* 0x0000000b02039224 */ /* 0x000fe200078e0203 */
[----:B------:R-:W-:Y:S01]  /*11b0*/  IADD3 R2, PT, PT, -R7, RZ, RZ ;  /* 0x000000ff07027210 */ /* 0x000fe20007ffe1ff */
[----:B------:R-:W-:Y:S02]  /*11c0*/  @!P1 IMAD R5, R6, R9, R7 ;  /* 0x0000000906059224 */ /* 0x000fe400078e0207 */
[----:B------:R-:W-:Y:S02]  /*11d0*/  @!P1 IMAD.MOV.U32 R7, RZ, RZ, R3 ;  /* 0x000000ffff079224 */ /* 0x000fe400078e0003 */
[----:B------:R-:W-:Y:S02]  /*11e0*/  IMAD R2, R10, R2, R21 ;  /* 0x000000020a027224 */ /* 0x000fe400078e0215 */
[----:B------:R-:W-:-:S02]  /*11f0*/  IMAD R20, R5, R4, R13 ;  /* 0x0000000405147224 */ /* 0x000fc400078e020d */
[----:B------:R-:W-:Y:S02]  /*1200*/  IMAD R21, R7, R10, R2 ;  /* 0x0000000a07157224 */ /* 0x000fe400078e0202 */
.L_x_15:
[----:B------:R-:W1:Y:S01]  /*1210*/  LDCU UR4, c[0x0][0xb30] ;  /* 0x00016600ff0477ac */ /* 0x000e620008000800 */
[----:B------:R-:W2:Y:S08]  /*1220*/  S2UR UR37, SR_CgaCtaId ;  /* 0x00000000002579c3 */ /* 0x000eb00000008800 */
[----:B------:R-:W3:Y:S01]  /*1230*/  LDC R72, c[0x0][0xb24] ;  /* 0x0002c900ff487b82 */ /* 0x000ee20000000800 */
[----:B-1----:R-:W-:-:S09]  /*1240*/  UISETP.NE.AND UP1, UPT, UR4, 0x1, UPT ;  /* 0x000000010400788c */ /* 0x002fd2000bf25270 */
[----:B--2---:R-:W-:Y:S05]  /*1250*/  BRA.U UP1, `(.L_x_16) ;  /* 0x0000000101407547 */ /* 0x004fea000b800000 */
[----:B------:R-:W1:Y:S08]  /*1260*/  LDC.64 R4, c[0x0][0xb10] ;  /* 0x0002c400ff047b82 */ /* 0x000e700000000a00 */
[----:B------:R-:W2:Y:S08]  /*1270*/  LDC.64 R2, c[0x0][0xb18] ;  /* 0x0002c600ff027b82 */ /* 0x000eb00000000a00 */
[----:B------:R-:W4:Y:S08]  /*1280*/  LDC R6, c[0x0][0xb20] ;  /* 0x0002c800ff067b82 */ /* 0x000f300000000800 */
[----:B------:R-:W3:Y:S01]  /*1290*/  LDC R8, c[0x0][0xb0c] ;  /* 0x0002c300ff087b82 */ /* 0x000ee20000000800 */
[----:B-1----:R-:W-:-:S05]  /*12a0*/  IMAD.HI.U32 R4, R21, R4, RZ ;  /* 0x0000000415047227 */ /* 0x002fca00078e00ff */
[----:B------:R-:W-:Y:S01]  /*12b0*/  SHF.R.U32.HI R4, RZ, R5, R4 ;  /* 0x00000005ff047219 */ /* 0x000fe20000011604 */
[----:B--2---:R-:W-:Y:S01]  /*12c0*/  IMAD.HI.U32 R3, R20, R3, RZ ;  /* 0x0000000314037227 */ /* 0x004fe200078e00ff */
[----:B------:R-:W-:-:S04]  /*12d0*/  ISETP.NE.AND P0, PT, R2, 0x1, PT ;  /* 0x000000010200780c */ /* 0x000fc80003f05270 */
[----:B----4-:R-:W-:-:S04]  /*12e0*/  SHF.R.U32.HI R3, RZ, R6, R3 ;  /* 0x00000006ff037219 */ /* 0x010fc80000011603 */
[----:B------:R-:W-:Y:S02]  /*12f0*/  SEL R3, R20, R3, !P0 ;  /* 0x0000000314037207 */ /* 0x000fe40004000000 */
[----:B---3--:R-:W-:-:S04]  /*1300*/  ISETP.NE.AND P1, PT, R8, 0x1, PT ;  /* 0x000000010800780c */ /* 0x008fc80003f25270 */
[----:B------:R-:W-:-:S05]  /*1310*/  SEL R4, R21, R4, !P1 ;  /* 0x0000000415047207 */ /* 0x000fca0004800000 */
[----:B------:R-:W-:Y:S02]  /*1320*/  IMAD.IADD R5, R3, 0x1, -R4 ;  /* 0x0000000103057824 */ /* 0x000fe400078e0a04 */
[----:B------:R-:W-:Y:S02]  /*1330*/  IMAD.IADD R3, R4, 0x1, -R3 ;  /* 0x0000000104037824 */ /* 0x000fe400078e0a03 */
[----:B------:R-:W-:Y:S02]  /*1340*/  IMAD R21, R5, R8, R21 ;  /* 0x0000000805157224 */ /* 0x000fe400078e0215 */
[----:B------:R-:W-:-:S07]  /*1350*/  IMAD R20, R3, R2, R20 ;  /* 0x0000000203147224 */ /* 0x000fce00078e0214 */
.L_x_16:
[----:B------:R-:W-:Y:S01]  /*1360*/  BAR.SYNC.DEFER_BLOCKING 0x0 ;  /* 0x0000000000007b1d */ /* 0x000fe20000010000 */
[----:B------:R-:W-:Y:S01]  /*1370*/  UISETP.NE.AND UP1, UPT, UR8, 0x2, UPT ;  /* 0x000000020800788c */ /* 0x000fe2000bf25270 */
[----:B------:R-:W-:Y:S02]  /*1380*/  ISETP.NE.OR P5, PT, R0, 0x2, !P5 ;  /* 0x000000020000780c */ /* 0x000fe40006fa5670 */
[----:B------:R-:W-:-:S06]  /*1390*/  LOP3.LUT R2, R189, 0x1f, RZ, 0xc0, !PT ;  /* 0x0000001fbd027812 */ /* 0x000fcc00078ec0ff */
[----:B------:R-:W-:Y:S05]  /*13a0*/  BRA.U UP1, `(.L_x_17) ;  /* 0x00000011019c7547 */ /* 0x000fea000b800000 */
[----:B------:R-:W1:Y:S01]  /*13b0*/  LDCU UR13, c[0x0][0x38c] ;  /* 0x00007180ff0d77ac */ /* 0x000e620008000800 */
[----:B------:R-:W2:Y:S01]  /*13c0*/  LDC R9, c[0x0][0x370] ;  /* 0x0000dc00ff097b82 */ /* 0x000ea20000000800 */
[----:B------:R-:W-:Y:S01]  /*13d0*/  PLOP3.LUT P1, PT, PT, PT, UP2, 0x80, 0x8 ;  /* 0x000000000008781c */ /* 0x000fe20003f2f028 */
[----:B------:R-:W-:Y:S01]  /*13e0*/  IMAD.MOV.U32 R15, RZ, RZ, 0x1 ;  /* 0x00000001ff0f7424 */ /* 0x000fe200078e00ff */
[----:B------:R-:W-:Y:S01]  /*13f0*/  ISETP.EQ.OR P4, PT, R2, RZ, P5 ;  /* 0x000000ff0200720c */ /* 0x000fe20002f82670 */
[----:B------:R-:W-:Y:S01]  /*1400*/  IMAD.MOV.U32 R14, RZ, RZ, RZ ;  /* 0x000000ffff0e7224 */ /* 0x000fe200078e00ff */
[----:B------:R-:W-:Y:S02]  /*1410*/  PLOP3.LUT P1, PT, P1, PT, PT, 0x8, 0x80 ;  /* 0x000000000080781c */ /* 0x000fe40000f2e170 */
[----:B------:R-:W-:Y:S01]  /*1420*/  CS2R R12, SRZ ;  /* 0x00000000000c7805 */ /* 0x000fe2000001ff00 */
[----:B------:R-:W-:Y:S01]  /*1430*/  IMAD.MOV.U32 R10, RZ, RZ, 0x1 ;  /* 0x00000001ff0a7424 */ /* 0x000fe200078e00ff */
[----:B------:R-:W4:Y:S01]  /*1440*/  LDC R0, c[0x0][0x374] ;  /* 0x0000dd00ff007b82 */ /* 0x000f220000000800 */
[----:B------:R-:W2:Y:S01]  /*1450*/  LDCU.64 UR22, c[0x0][0x348] ;  /* 0x00006900ff1677ac */ /* 0x000ea20008000a00 */
[----:B------:R-:W-:Y:S01]  /*1460*/  UMOV UR6, URZ ;  /* 0x000000ff00067c82 */ /* 0x000fe20008000000 */
[----:B-1----:R-:W-:-:S04]  /*1470*/  UIADD3 UR5, UPT, UPT, UR13, 0x7f, URZ ;  /* 0x0000007f0d057890 */ /* 0x002fc8000fffe0ff */
[----:B------:R-:W-:-:S04]  /*1480*/  USHF.R.S32.HI UR4, URZ, 0x1f, UR5 ;  /* 0x0000001fff047899 */ /* 0x000fc80008011405 */
[----:B------:R-:W-:-:S04]  /*1490*/  ULEA.HI UR4, UR4, UR5, URZ, 0x7 ;  /* 0x0000000504047291 */ /* 0x000fc8000f8f38ff */
[----:B------:R-:W-:Y:S02]  /*14a0*/  USHF.R.S32.HI UR15, URZ, 0x7, UR4 ;  /* 0x00000007ff0f7899 */ /* 0x000fe40008011404 */
[----:B------:R-:W-:Y:S02]  /*14b0*/  UIADD3 UR4, UPT, UPT, UR13, -0x1, URZ ;  /* 0xffffffff0d047890 */ /* 0x000fe4000fffe0ff */
[----:B------:R-:W-:Y:S02]  /*14c0*/  UISETP.LT.U32.AND UP0, UPT, UR15, 0x6, UPT ;  /* 0x000000060f00788c */ /* 0x000fe4000bf01070 */
[----:B------:R-:W-:Y:S02]  /*14d0*/  UISETP.GE.U32.AND UP1, UPT, UR4, -0xff, UPT ;  /* 0xffffff010400788c */ /* 0x000fe4000bf26070 */
[----:B------:R-:W-:Y:S02]  /*14e0*/  USEL UR14, UR15, 0x6, UP0 ;  /* 0x000000060f0e7887 */ /* 0x000fe40008000000 */
[----:B------:R-:W-:-:S02]  /*14f0*/  UIADD3 UR13, UPT, UPT, UR13, 0xfe, URZ ;  /* 0x000000fe0d0d7890 */ /* 0x000fc4000fffe0ff */
[----:B------:R-:W-:Y:S02]  /*1500*/  UIADD3 UR5, UPT, UPT, UR14, -0x1, URZ ;  /* 0xffffffff0e057890 */ /* 0x000fe4000fffe0ff */
[----:B------:R-:W-:-:S03]  /*1510*/  UIADD3 UR7, UPT, UPT, UR15, -UR14, URZ ;  /* 0x8000000e0f077290 */ /* 0x000fc6000fffe0ff */
[----:B------:R-:W-:-:S04]  /*1520*/  @UP1 UIADD3 UR5, UPT, UPT, UR14, URZ, URZ ;  /* 0x000000ff0e051290 */ /* 0x000fc8000fffe0ff */
[----:B--2---:R-:W-:-:S12]  /*1530*/  UIADD3 UR5, UPT, UPT, UR5, 0x1, URZ ;  /* 0x0000000105057890 */ /* 0x004fd8000fffe0ff */
.L_x_35:
[----:B------:R-:W-:Y:S01]  /*1540*/  UISETP.NE.AND UP0, UPT, UR37, URZ, UPT ;  /* 0x000000ff2500728c */ /* 0x000fe2000bf05270 */
[----:B------:R-:W1:Y:S08]  /*1550*/  S2UR UR37, SR_CgaCtaId ;  /* 0x00000000002579c3 */ /* 0x000e700000008800 */
[----:B------:R-:W-:Y:S05]  /*1560*/  BRA.U UP0, `(.L_x_18) ;  /* 0x0000000100347547 */ /* 0x000fea000b800000 */
[----:B------:R-:W2:Y:S01]  /*1570*/  S2R R2, SR_CgaCtaId ;  /* 0x0000000000027919 */ /* 0x000ea20000008800 */
[----:B------:R-:W-:-:S04]  /*1580*/  MOV R3, 0x400 ;  /* 0x0000040000037802 */ /* 0x000fc80000000f00 */
[----:B--2---:R-:W-:Y:S02]  /*1590*/  LEA R3, R2, R3, 0x18 ;  /* 0x0000000302037211 */ /* 0x004fe400078ec0ff */
[----:B------:R-:W-:-:S03]  /*15a0*/  SHF.L.U32 R2, R10, 0x1f, RZ ;  /* 0x0000001f0a027819 */ /* 0x000fc600000006ff */
[----:B------:R-:W-:-:S04]  /*15b0*/  IMAD R3, R12, 0x8, R3 ;  /* 0x000000080c037824 */ /* 0x000fc800078e0203 */
[----:B------:R-:W2:Y:S02]  /*15c0*/  SYNCS.PHASECHK.TRANS64.TRYWAIT P0, [R3+URZ+0x100], R2 ;  /* 0x00010002030075a7 */ /* 0x000ea400080011ff */
[----:B--2---:R-:W-:Y:S05]  /*15d0*/  @!P0 BRA `(.L_x_19) ;  /* 0x0000006c005c8947 */ /* 0x004fea0003800000 */
.L_x_108:
[----:B------:R-:W-:Y:S01]  /*15e0*/  VIADD R12, R12, 0x1 ;  /* 0x000000010c0c7836 */ /* 0x000fe20000000000 */
[----:B------:R2:W-:Y:S04]  /*15f0*/  SYNCS.ARRIVE.TRANS64.A1T0 RZ, [R3+URZ+0xf0], RZ ;  /* 0x0000f0ff03ff79a7 */ /* 0x0005e800081000ff */
[----:B------:R-:W-:-:S04]  /*1600*/  ISETP.NE.AND P0, PT, R12, 0x2, PT ;  /* 0x000000020c00780c */ /* 0x000fc80003f05270 */
[----:B------:R-:W-:Y:S02]  /*1610*/  SEL R12, R12, RZ, P0 ;  /* 0x000000ff0c0c7207 */ /* 0x000fe40000000000 */
[----:B--2---:R-:W-:-:S04]  /*1620*/  SEL R3, RZ, 0x1, P0 ;  /* 0x00000001ff037807 */ /* 0x004fc80000000000 */
[----:B------:R-:W-:-:S07]  /*1630*/  LOP3.LUT R10, R10, R3, RZ, 0x3c, !PT ;  /* 0x000000030a0a7212 */ /* 0x000fce00078e3cff */
.L_x_18:
[----:B------:R-:W-:Y:S01]  /*1640*/  UMOV UR4, 0x400 ;  /* 0x0000040000047882 */ /* 0x000fe20000000000 */
[----:B------:R-:W-:Y:S01]  /*1650*/  SHF.L.U32 R2, R15, 0x1f, RZ ;  /* 0x0000001f0f027819 */ /* 0x000fe200000006ff */
[----:B-1----:R-:W-:Y:S01]  /*1660*/  ULEA UR4, UR37, UR4, 0x18 ;  /* 0x0000000425047291 */ /* 0x002fe2000f8ec0ff */
[----:B------:R-:W-:Y:S01]  /*1670*/  R2UR UR35, R21 ;  /* 0x00000000152372ca */ /* 0x000fe200000e0000 */
[----:B------:R-:W-:Y:S01]  /*1680*/  UISETP.GE.U32.AND UP0, UPT, UR13, 0xff, UPT ;  /* 0x000000ff0d00788c */ /* 0x000fe2000bf06070 */
[----:B------:R-:W-:Y:S01]  /*1690*/  R2UR UR11, R20 ;  /* 0x00000000140b72ca */ /* 0x000fe200000e0000 */
[----:B------:R-:W-:Y:S01]  /*16a0*/  ULEA UR8, UR6, UR4, 0x3 ;  /* 0x0000000406087291 */ /* 0x000fe2000f8e18ff */
[----:B------:R-:W-:-:S08]  /*16b0*/  UMOV UR24, URZ ;  /* 0x000000ff00187c82 */ /* 0x000fd00008000000 */
[----:B------:R1:W2:Y:S01]  /*16c0*/  SYNCS.PHASECHK.TRANS64.TRYWAIT P0, [UR8+0x30], R2 ;  /* 0x00003002ff0075a7 */ /* 0x0002a20008001108 */
[----:B------:R-:W-:Y:S02]  /*16d0*/  USHF.L.U32 UR35, UR35, 0x7, URZ ;  /* 0x0000000723237899 */ /* 0x000fe400080006ff */
[----:B------:R-:W-:Y:S01]  /*16e0*/  USHF.L.U32 UR11, UR11, 0x7, URZ ;  /* 0x000000070b0b7899 */ /* 0x000fe200080006ff */
[----:B------:R-:W-:Y:S11]  /*16f0*/  BRA.U !UP0, `(.L_x_20) ;  /* 0x0000000108a47547 */ /* 0x000ff6000b800000 */
[----:B------:R-:W-:Y:S01]  /*1700*/  UMOV UR16, URZ ;  /* 0x000000ff00107c82 */ /* 0x000fe20008000000 */
[----:B------:R-:W-:-:S05]  /*1710*/  UMOV UR17, UR6 ;  /* 0x0000000600117c82 */ /* 0x000fca0008000000 */
.L_x_25:
[----:B-1----:R-:W-:Y:S01]  /*1720*/  ULEA UR33, UR17, UR4, 0x3 ;  /* 0x0000000411217291 */ /* 0x002fe2000f8e18ff */
[----:B--2---:R-:W-:Y:S01]  /*1730*/  @!P5 MOV R3, 0x8000 ;  /* 0x000080000003d802 */ /* 0x004fe20000000f00 */
[----:B--2---:R-:W-:Y:S10]  /*1740*/  @P0 BRA `(.L_x_21) ;  /* 0x00000000000c0947 */ /* 0x004ff40003800000 */
[----:B------:R-:W-:-:S04]  /*1750*/  SHF.L.U32 R5, R15, 0x1f, RZ ;  /* 0x0000001f0f057819 */ /* 0x000fc800000006ff */
[----:B------:R-:W2:Y:S02]  /*1760*/  SYNCS.PHASECHK.TRANS64.TRYWAIT P0, [UR33+0x30], R5 ;  /* 0x00003005ff0075a7 */ /* 0x000ea40008001121 */
[----:B--2---:R-:W-:Y:S05]  /*1770*/  @!P0 BRA `(.L_x_22) ;  /* 0x0000006c00088947 */ /* 0x004fea0003800000 */
.L_x_21:
[----:B------:R2:W-:Y:S01]  /*1780*/  @!P5 SYNCS.ARRIVE.TRANS64 RZ, [UR33], R3 ;  /* 0x00000003ffffd9a7 */ /* 0x0005e20008000021 */
[----:B------:R-:W-:Y:S04]  /*1790*/  BSSY.RECONVERGENT B0, `(.L_x_23) ;  /* 0x0000003000007945 */ /* 0x000fe80003800200 */
[----:B------:R-:W-:Y:S05]  /*17a0*/  @P4 BRA `(.L_x_24) ;  /* 0x0000000000044947 */ /* 0x000fea0003800000 */
[----:B------:R-:W-:Y:S05]  /*17b0*/  BPT.TRAP 0x1 ;  /* 0x000000040000795c */ /* 0x000fea0000300000 */
.L_x_24:
[----:B------:R-:W-:Y:S05]  /*17c0*/  BSYNC.RECONVERGENT B0 ;  /* 0x0000000000007941 */ /* 0x000fea0003800200 */
.L_x_23:
[----:B------:R-:W-:Y:S02]  /*17d0*/  UIADD3 UR6, UPT, UPT, UR17, 0x1, URZ ;  /* 0x0000000111067890 */ /* 0x000fe4000fffe0ff */
[----:B------:R-:W-:Y:S02]  /*17e0*/  UIADD3 UR26, UP1, UPT, UR22, 0x80, URZ ;  /* 0x00000080161a7890 */ /* 0x000fe4000ff3e0ff */
[----:B------:R-:W-:Y:S02]  /*17f0*/  UISETP.NE.AND UP0, UPT, UR6, 0x6, UPT ;  /* 0x000000060600788c */ /* 0x000fe4000bf05270 */
[----:B------:R-:W-:Y:S02]  /*1800*/  USHF.L.U32 UR34, UR16, 0x7, URZ ;  /* 0x0000000710227899 */ /* 0x000fe400080006ff */
[----:B------:R-:W-:Y:S02]  /*1810*/  USEL UR9, URZ, 0x1, UP0 ;  /* 0x00000001ff097887 */ /* 0x000fe40008000000 */
[----:B------:R-:W-:-:S02]  /*1820*/  USEL UR6, UR6, URZ, UP0 ;  /* 0x000000ff06067287 */ /* 0x000fc40008000000 */
[----:B------:R-:W-:Y:S02]  /*1830*/  UIADD3 UR20, UP0, UPT, UR22, 0x180, URZ ;  /* 0x0000018016147890 */ /* 0x000fe4000ff1e0ff */
[----:B------:R-:W-:Y:S01]  /*1840*/  ULEA UR8, UR6, UR4, 0x3 ;  /* 0x0000000406087291 */ /* 0x000fe2000f8e18ff */
[----:B------:R-:W-:Y:S01]  /*1850*/  LOP3.LUT R15, R15, UR9, RZ, 0x3c, !PT ;  /* 0x000000090f0f7c12 */ /* 0x000fe2000f8e3cff */
[----:B------:R-:W-:Y:S02]  /*1860*/  UIADD3.X UR27, UPT, UPT, URZ, UR23, URZ, UP1, !UPT ;  /* 0x00000017ff1b7290 */ /* 0x000fe40008ffe4ff */
[----:B------:R-:W-:Y:S01]  /*1870*/  UIADD3.X UR21, UPT, UPT, URZ, UR23, URZ, UP0, !UPT ;  /* 0x00000017ff157290 */ /* 0x000fe200087fe4ff */
[----:B-1----:R-:W-:Y:S01]  /*1880*/  SHF.L.U32 R2, R15, 0x1f, RZ ;  /* 0x0000001f0f027819 */ /* 0x002fe200000006ff */
[----:B------:R-:W-:Y:S01]  /*1890*/  UMOV UR18, 0x0 ;  /* 0x0000000000127882 */ /* 0x000fe20000000000 */
[----:B------:R-:W-:Y:S01]  /*18a0*/  UMOV UR19, 0x10000000 ;  /* 0x1000000000137882 */ /* 0x000fe20000000000 */
[----:B------:R-:W-:Y:S01]  /*18b0*/  UMOV UR12, UR36 ;  /* 0x00000024000c7c82 */ /* 0x000fe20008000000 */
[----:B------:R1:W1:Y:S01]  /*18c0*/  SYNCS.PHASECHK.TRANS64.TRYWAIT P0, [UR8+0x30], R2 ;  /* 0x00003002ff0075a7 */ /* 0x0002620008001108 */
[----:B------:R-:W-:Y:S01]  /*18d0*/  ULEA UR8, UR17, UR4, 0xe ;  /* 0x0000000411087291 */ /* 0x000fe2000f8e70ff */
[----:B------:R-:W-:Y:S01]  /*18e0*/  UMOV UR9, UR33 ;  /* 0x0000002100097c82 */ /* 0x000fe20008000000 */
[----:B------:R-:W-:-:S02]  /*18f0*/  UMOV UR10, UR34 ;  /* 0x00000022000a7c82 */ /* 0x000fc40008000000 */
[----:B------:R-:W-:Y:S02]  /*1900*/  UIADD3 UR32, UPT, UPT, UR8, 0x8400, URZ ;  /* 0x0000840008207890 */ /* 0x000fe4000fffe0ff */
[----:B------:R-:W-:Y:S02]  /*1910*/  UIADD3 UR8, UPT, UPT, UR8, 0x20400, URZ ;  /* 0x0002040008087890 */ /* 0x000fe4000fffe0ff */
[----:B------:R-:W-:Y:S01]  /*1920*/  UIADD3 UR16, UPT, UPT, UR16, 0x1, URZ ;  /* 0x0000000110107890 */ /* 0x000fe2000fffe0ff */
[----:B------:R-:W-:Y:S01]  /*1930*/  UMOV UR24, UR5 ;  /* 0x0000000500187c82 */ /* 0x000fe20008000000 */
[----:B------:R-:W-:Y:S02]  /*1940*/  UMOV UR17, UR6 ;  /* 0x0000000600117c82 */ /* 0x000fe40008000000 */
[----:B------:R-:W-:Y:S01]  /*1950*/  UISETP.NE.AND UP0, UPT, UR16, UR5, UPT ;  /* 0x000000051000728c */ /* 0x000fe2000bf05270 */
[----:B------:R1:W-:Y:S02]  /*1960*/  UTMALDG.3D [UR32], [UR26], desc[UR18] ;  /* 0x000012201a0075b4 */ /* 0x0003e40008011000 */
[----:B------:R1:W-:Y:S06]  /*1970*/  UTMALDG.3D [UR8], [UR20], desc[UR18] ;  /* 0x00001208140075b4 */ /* 0x0003ec0008011000 */
[----:B------:R-:W-:Y:S05]  /*1980*/  BRA.U UP0, `(.L_x_25) ;  /* 0xfffffffd00647547 */ /* 0x000fea000b83ffff */
.L_x_20:
[----:B-1----:R-:W-:Y:S01]  /*1990*/  ULEA UR8, UR6, UR4, 0x3 ;  /* 0x0000000406087291 */ /* 0x002fe2000f8e18ff */
[----:B------:R-:W-:Y:S01]  /*19a0*/  SHF.L.U32 R2, R15, 0x1f, RZ ;  /* 0x0000001f0f027819 */ /* 0x000fe200000006ff */
[----:B------:R-:W-:Y:S01]  /*19b0*/  @!P1 SYNCS.ARRIVE.TRANS64.A1T0 RZ, [UR4+0x88], RZ ;  /* 0x000088ffffff99a7 */ /* 0x000fe20008100004 */
[----:B------:R-:W-:-:S06]  /*19c0*/  UISETP.GT.AND UP0, UPT, UR15, UR14, UPT ;  /* 0x0000000e0f00728c */ /* 0x000fcc000bf04270 */
[----:B--2---:R1:W2:Y:S03]  /*19d0*/  SYNCS.PHASECHK.TRANS64.TRYWAIT P0, [UR8+0x30], R2 ;  /* 0x00003002ff0075a7 */ /* 0x0042a60008001108 */
[----:B------:R-:W-:Y:S05]  /*19e0*/  BRA.U !UP0, `(.L_x_26) ;  /* 0x0000000108a87547 */ /* 0x000fea000b800000 */
[----:B------:R-:W-:Y:S01]  /*19f0*/  UIADD3 UR21, UPT, UPT, UR7, UR24, URZ ;  /* 0x0000001807157290 */ /* 0x000fe2000fffe0ff */
[----:B------:R-:W-:-:S11]  /*1a00*/  UMOV UR25, UR6 ;  /* 0x0000000600197c82 */ /* 0x000fd60008000000 */
.L_x_31:
[----:B-1----:R-:W-:Y:S01]  /*1a10*/  ULEA UR17, UR25, UR4, 0x3 ;  /* 0x0000000419117291 */ /* 0x002fe2000f8e18ff */
[----:B--2---:R-:W-:Y:S01]  /*1a20*/  @!P5 MOV R3, 0x8000 ;  /* 0x000080000003d802 */ /* 0x004fe20000000f00 */
[----:B--2---:R-:W-:Y:S10]  /*1a30*/  @P0 BRA `(.L_x_27) ;  /* 0x00000000000c0947 */ /* 0x004ff40003800000 */
[----:B------:R-:W-:-:S04]  /*1a40*/  SHF.L.U32 R5, R15, 0x1f, RZ ;  /* 0x0000001f0f057819 */ /* 0x000fc800000006ff */
[----:B------:R-:W2:Y:S02]  /*1a50*/  SYNCS.PHASECHK.TRANS64.TRYWAIT P0, [UR17+0x30], R5 ;  /* 0x00003005ff0075a7 */ /* 0x000ea40008001111 */
[----:B--2---:R-:W-:Y:S05]  /*1a60*/  @!P0 BRA `(.L_x_28) ;  /* 0x0000006800648947 */ /* 0x004fea0003800000 */
.L_x_27:
[----:B------:R2:W-:Y:S01]  /*1a70*/  @!P5 SYNCS.ARRIVE.TRANS64 RZ, [UR17], R3 ;  /* 0x00000003ffffd9a7 */ /* 0x0005e20008000011 */
[----:B------:R-:W-:Y:S04]  /*1a80*/  BSSY.RECONVERGENT B0, `(.L_x_29) ;  /* 0x0000003000007945 */ /* 0x000fe80003800200 */
[----:B------:R-:W-:Y:S05]  /*1a90*/  @P4 BRA `(.L_x_30) ;  /* 0x0000000000044947 */ /* 0x000fea0003800000 */
[----:B------:R-:W-:Y:S05]  /*1aa0*/  BPT.TRAP 0x1 ;  /* 0x000000040000795c */ /* 0x000fea0000300000 */
.L_x_30:
[----:B------:R-:W-:Y:S05]  /*1ab0*/  BSYNC.RECONVERGENT B0 ;  /* 0x0000000000007941 */ /* 0x000fea0003800200 */
.L_x_29:
        /* <DEDUP_REMOVED lines=20> */
[----:B------:R-:W-:Y:S01]  /*1c00*/  UIADD3 UR8, UPT, UPT, UR8, 0x20400, URZ ;  /* 0x0002040008087890 */ /* 0x000fe2000fffe0ff */
[----:B------:R-:W-:Y:S01]  /*1c10*/  UMOV UR9, UR17 ;  /* 0x0000001100097c82 */ /* 0x000fe20008000000 */
[----:B------:R-:W-:Y:S01]  /*1c20*/  UMOV UR10, UR18 ;  /* 0x00000012000a7c82 */ /* 0x000fe20008000000 */
[----:B------:R-:W-:Y:S01]  /*1c30*/  UIADD3 UR24, UPT, UPT, UR24, 0x1, URZ ;  /* 0x0000000118187890 */ /* 0x000fe2000fffe0ff */
[----:B------:R-:W-:-:S03]  /*1c40*/  UMOV UR25, UR6 ;  /* 0x0000000600197c82 */ /* 0x000fc60008000000 */
[----:B------:R1:W-:Y:S01]  /*1c50*/  UTMALDG.3D [UR16], [UR30], desc[UR26] ;  /* 0x00001a101e0075b4 */ /* 0x0003e20008011000 */
[----:B------:R-:W-:Y:S01]  /*1c60*/  UISETP.NE.AND UP0, UPT, UR24, UR21, UPT ;  /* 0x000000151800728c */ /* 0x000fe2000bf05270 */
[----:B------:R1:W-:Y:S08]  /*1c70*/  UTMALDG.3D [UR8], [UR28], desc[UR26] ;  /* 0x00001a081c0075b4 */ /* 0x0003f00008011000 */
[----:B------:R-:W-:Y:S05]  /*1c80*/  BRA.U UP0, `(.L_x_31) ;  /* 0xfffffffd00607547 */ /* 0x000fea000b83ffff */
.L_x_26:
[C---:B-1----:R-:W-:Y:S01]  /*1c90*/  LEA R2, R14.reuse, UR4, 0x3 ;  /* 0x000000040e027c11 */ /* 0x042fe2000f8e18ff */
[----:B------:R-:W-:Y:S01]  /*1ca0*/  NOP ;  /* 0x0000000000007918 */ /* 0x000fe20000000000 */
[----:B--2---:R-:W-:Y:S02]  /*1cb0*/  SHF.L.U32 R3, R13, 0x1f, RZ ;  /* 0x0000001f0d037819 */ /* 0x004fe400000006ff */
[----:B------:R-:W-:Y:S02]  /*1cc0*/  LEA R4, R14, UR4, 0x4 ;  /* 0x000000040e047c11 */ /* 0x000fe4000f8e20ff */
[----:B------:R-:W1:Y:S02]  /*1cd0*/  SYNCS.PHASECHK.TRANS64.TRYWAIT P0, [R2+URZ+0x90], R3 ;  /* 0x00009003020075a7 */ /* 0x000e6400080011ff */
[----:B-1----:R-:W-:Y:S05]  /*1ce0*/  @!P0 BRA `(.L_x_32) ;  /* 0x0000006400dc8947 */ /* 0x002fea0003800000 */
.L_x_111:
[----:B------:R-:W2:Y:S01]  /*1cf0*/  LDS.128 R4, [R4+0x120] ;  /* 0x0001200004047984 */ /* 0x000ea20000000c00 */
[----:B---3--:R-:W-:Y:S01]  /*1d00*/  ISETP.GE.AND P0, PT, R72, 0x1, PT ;  /* 0x000000014800780c */ /* 0x008fe20003f06270 */
[----:B-1----:R-:W-:Y:S01]  /*1d10*/  VIADD R2, R2, 0xa0 ;  /* 0x000000a002027836 */ /* 0x002fe20000000000 */
[----:B------:R-:W-:Y:S01]  /*1d20*/  @!PT LDS RZ, [RZ] ;  /* 0x00000000fffff984 */ /* 0x000fe20000000800 */
[----:B------:R-:W-:Y:S01]  /*1d30*/  @!PT LDS RZ, [RZ] ;  /* 0x00000000fffff984 */ /* 0x000fe20000000800 */
[----:B------:R-:W-:Y:S01]  /*1d40*/  @!PT LDS RZ, [RZ] ;  /* 0x00000000fffff984 */ /* 0x000fe20000000800 */
[----:B------:R-:W-:Y:S01]  /*1d50*/  @!PT LDS RZ, [RZ] ;  /* 0x00000000fffff984 */ /* 0x000fe20000000800 */
[----:B------:R1:W-:Y:S06]  /*1d60*/  MEMBAR.ALL.CTA ;  /* 0x0000000000007992 */ /* 0x0003ec0000008000 */
[----:B-1----:R-:W1:Y:S01]  /*1d70*/  FENCE.VIEW.ASYNC.S ;  /* 0x00000000000073c6 */ /* 0x002e620000000000 */
[----:B------:R-:W-:-:S04]  /*1d80*/  PRMT R2, RZ, 0x654, R2 ;  /* 0x00000654ff027816 */ /* 0x000fc80000000002 */
[----:B-1----:R1:W-:Y:S01]  /*1d90*/  SYNCS.ARRIVE.TRANS64.RED.A1T0 RZ, [R2+URZ], RZ ;  /* 0x000000ff02ff79a7 */ /* 0x0023e200081004ff */
[----:B--2---:R-:W-:-:S13]  /*1da0*/  LOP3.LUT P2, RZ, R6, 0x1, RZ, 0xc0, !PT ;  /* 0x0000000106ff7812 */ /* 0x004fda000784c0ff */
[----:B------:R-:W-:Y:S01]  /*1db0*/  @P2 SHF.R.U32.HI R3, RZ, 0x10, R5 ;  /* 0x00000010ff032819 */ /* 0x000fe20000011605 */
[----:B------:R-:W-:Y:S01]  /*1dc0*/  VOTEU.ANY UP0, P2 ;  /* 0x0000000000ff7886 */ /* 0x000fe20001000100 */
[----:B------:R-:W-:Y:S02]  /*1dd0*/  @P2 MOV R11, R4 ;  /* 0x00000004000b2202 */ /* 0x000fe40000000f00 */
[----:B------:R-:W-:Y:S02]  /*1de0*/  @P2 R2UR.BROADCAST UR8, R3 ;  /* 0x00000000030822ca */ /* 0x000fe400008e0000 */
[----:B------:R-:W-:-:S11]  /*1df0*/  @P2 LOP3.LUT R8, R5, 0xffff, RZ, 0xc0, !PT ;  /* 0x0000ffff05082812 */ /* 0x000fd600078ec0ff */
[----:B------:R-:W-:Y:S01]  /*1e00*/  @UP0 UMOV UR36, UR8 ;  /* 0x0000000800240c82 */ /* 0x000fe20008000000 */
[----:B-1----:R-:W-:Y:S05]  /*1e10*/  @!P0 BRA `(.L_x_33) ;  /* 0x0000000000b88947 */ /* 0x002fea0003800000 */
[----:B------:R-:W4:Y:S01]  /*1e20*/  LDC.64 R4, c[0x0][0xb18] ;  /* 0x0002c600ff047b82 */ /* 0x000f220000000a00 */
[----:B------:R-:W-:-:S07]  /*1e30*/  ISETP.NE.AND P3, PT, R72, 0x1, PT ;  /* 0x000000014800780c */ /* 0x000fce0003f65270 */
[----:B------:R-:W1:Y:S08]  /*1e40*/  LDC.64 R6, c[0x0][0xb10] ;  /* 0x0002c400ff067b82 */ /* 0x000e700000000a00 */
[----:B------:R-:W2:Y:S08]  /*1e50*/  LDC R16, c[0x0][0xb20] ;  /* 0x0002c800ff107b82 */ /* 0x000eb00000000800 */
[----:B------:R-:W3:Y:S01]  /*1e60*/  LDC R18, c[0x0][0xb0c] ;  /* 0x0002c300ff127b82 */ /* 0x000ee20000000800 */
[----:B----4-:R-:W-:Y:S01]  /*1e70*/  IMAD.HI.U32 R17, R0, R5, RZ ;  /* 0x0000000500117227 */ /* 0x010fe200078e00ff */
[----:B------:R-:W-:-:S03]  /*1e80*/  ISETP.NE.AND P0, PT, R4, 0x1, PT ;  /* 0x000000010400780c */ /* 0x000fc60003f05270 */
[----:B------:R-:W-:-:S03]  /*1e90*/  IMAD.HI.U32 R5, R8, R5, RZ ;  /* 0x0000000508057227 */ /* 0x000fc600078e00ff */
[----:B------:R-:W4:Y:S01]  /*1ea0*/  LDC.64 R2, c[0x0][0xb28] ;  /* 0x0002ca00ff027b82 */ /* 0x000f220000000a00 */
[----:B-1----:R-:W-:-:S04]  /*1eb0*/  IMAD.HI.U32 R20, R9, R6, RZ ;  /* 0x0000000609147227 */ /* 0x002fc800078e00ff */
[----:B------:R-:W-:Y:S01]  /*1ec0*/  IMAD.HI.U32 R22, R11, R6, RZ ;  /* 0x000000060b167227 */ /* 0x000fe200078e00ff */
[----:B------:R-:W-:Y:S02]  /*1ed0*/  SHF.R.U32.HI R20, RZ, R7, R20 ;  /* 0x00000007ff147219 */ /* 0x000fe40000011614 */
[-C--:B--2---:R-:W-:Y:S02]  /*1ee0*/  SHF.R.U32.HI R17, RZ, R16.reuse, R17 ;  /* 0x00000010ff117219 */ /* 0x084fe40000011611 */
[----:B------:R-:W-:Y:S02]  /*1ef0*/  SHF.R.U32.HI R5, RZ, R16, R5 ;  /* 0x00000010ff057219 */ /* 0x000fe40000011605 */
[----:B------:R-:W-:Y:S02]  /*1f00*/  SEL R17, R0, R17, !P0 ;  /* 0x0000001100117207 */ /* 0x000fe40004000000 */
[----:B------:R-:W-:Y:S02]  /*1f10*/  SHF.R.U32.HI R22, RZ, R7, R22 ;  /* 0x00000007ff167219 */ /* 0x000fe40000011616 */
[----:B---3--:R-:W-:-:S02]  /*1f20*/  ISETP.NE.AND P1, PT, R18, 0x1, PT ;  /* 0x000000011200780c */ /* 0x008fc40003f25270 */
[----:B------:R-:W-:Y:S02]  /*1f30*/  SEL R5, R8, R5, !P0 ;  /* 0x0000000508057207 */ /* 0x000fe40004000000 */
[----:B------:R-:W-:Y:S02]  /*1f40*/  SEL R19, R9, R20, !P1 ;  /* 0x0000001409137207 */ /* 0x000fe40004800000 */
[----:B------:R-:W-:Y:S01]  /*1f50*/  SEL R7, R11, R22, !P1 ;  /* 0x000000160b077207 */ /* 0x000fe20004800000 */
[----:B----4-:R-:W-:-:S04]  /*1f60*/  IMAD.HI.U32 R20, R17, R2, RZ ;  /* 0x0000000211147227 */ /* 0x010fc800078e00ff */
[----:B------:R-:W-:Y:S01]  /*1f70*/  IMAD.HI.U32 R6, R19, R2, RZ ;  /* 0x0000000213067227 */ /* 0x000fe200078e00ff */
[----:B------:R-:W-:-:S04]  /*1f80*/  @P3 SHF.R.U32.HI R17, RZ, R3, R20 ;  /* 0x00000003ff113219 */ /* 0x000fc80000011614 */
[----:B------:R-:W-:Y:S01]  /*1f90*/  @P3 SHF.R.U32.HI R19, RZ, R3, R6 ;  /* 0x00000003ff133219 */ /* 0x000fe20000011606 */
[----:B------:R-:W-:-:S04]  /*1fa0*/  IMAD R17, R72, R17, RZ ;  /* 0x0000001148117224 */ /* 0x000fc800078e02ff */
[----:B------:R-:W-:Y:S01]  /*1fb0*/  IMAD R6, R72, R19, RZ ;  /* 0x0000001348067224 */ /* 0x000fe200078e02ff */
[C---:B------:R-:W-:Y:S02]  /*1fc0*/  ISETP.GE.AND P0, PT, R5.reuse, R17, PT ;  /* 0x000000110500720c */ /* 0x040fe40003f06270 */
[----:B------:R-:W-:Y:S02]  /*1fd0*/  IADD3 R17, PT, PT, -R5, RZ, RZ ;  /* 0x000000ff05117210 */ /* 0x000fe40007ffe1ff */
[----:B------:R-:W-:Y:S01]  /*1fe0*/  ISETP.GE.OR P0, PT, R7, R6, P0 ;  /* 0x000000060700720c */ /* 0x000fe20000706670 */
[----:B------:R-:W-:-:S04]  /*1ff0*/  IMAD.HI.U32 R6, R5, R2, RZ ;  /* 0x0000000205067227 */ /* 0x000fc800078e00ff */
[----:B------:R-:W-:Y:S01]  /*2000*/  IMAD R8, R4, R17, R8 ;  /* 0x0000001104087224 */ /* 0x000fe200078e0208 */
[----:B------:R-:W-:-:S04]  /*2010*/  SHF.R.U32.HI R6, RZ, R3, R6 ;  /* 0x00000003ff067219 */ /* 0x000fc80000011606 */
[----:B------:R-:W-:-:S03]  /*2020*/  SEL R6, R5, R6, !P3 ;  /* 0x0000000605067207 */ /* 0x000fc60005800000 */
[----:B------:R-:W-:-:S04]  /*2030*/  @!P0 IMAD.HI.U32 R16, R7, R2, RZ ;  /* 0x0000000207108227 */ /* 0x000fc800078e00ff */
[----:B------:R-:W-:Y:S01]  /*2040*/  IMAD.MOV R2, RZ, RZ, -R6 ;  /* 0x000000ffff027224 */ /* 0x000fe200078e0a06 */
[----:B------:R-:W-:-:S03]  /*2050*/  @!P0 SHF.R.U32.HI R16, RZ, R3, R16 ;  /* 0x00000003ff108219 */ /* 0x000fc60000011610 */
[----:B------:R-:W-:Y:S01]  /*2060*/  IMAD R2, R72, R2, R5 ;  /* 0x0000000248027224 */ /* 0x000fe200078e0205 */
        /* <DEDUP_REMOVED lines=9> */
.L_x_33:
[----:B------:R-:W1:Y:S02]  /*2100*/  LDCU UR8, c[0x0][0xb30] ;  /* 0x00016600ff0877ac */ /* 0x000e640008000800 */
[----:B-1----:R-:W-:-:S09]  /*2110*/  UISETP.NE.AND UP0, UPT, UR8, 0x1, UPT ;  /* 0x000000010800788c */ /* 0x002fd2000bf05270 */
[----:B------:R-:W-:Y:S05]  /*2120*/  BRA.U UP0, `(.L_x_34) ;  /* 0x0000000100407547 */ /* 0x000fea000b800000 */
[----:B------:R-:W1:Y:S08]  /*2130*/  LDC.64 R4, c[0x0][0xb10] ;  /* 0x0002c400ff047b82 */ /* 0x000e700000000a00 */
[----:B------:R-:W2:Y:S08]  /*2140*/  LDC.64 R2, c[0x0][0xb18] ;  /* 0x0002c600ff027b82 */ /* 0x000eb00000000a00 */
[----:B------:R-:W3:Y:S08]  /*2150*/  LDC R6, c[0x0][0xb20] ;  /* 0x0002c800ff067b82 */ /* 0x000ef00000000800 */
[----:B------:R-:W4:Y:S01]  /*2160*/  LDC R16, c[0x0][0xb0c] ;  /* 0x0002c300ff107b82 */ /* 0x000f220000000800 */
[----:B-1----:R-:W-:-:S05]  /*2170*/  IMAD.HI.U32 R4, R11, R4, RZ ;  /* 0x000000040b047227 */ /* 0x002fca00078e00ff */
[----:B------:R-:W-:Y:S01]  /*2180*/  SHF.R.U32.HI R4, RZ, R5, R4 ;  /* 0x00000005ff047219 */ /* 0x000fe20000011604 */
[----:B--2---:R-:W-:Y:S01]  /*2190*/  IMAD.HI.U32 R3, R8, R3, RZ ;  /* 0x0000000308037227 */ /* 0x004fe200078e00ff */
[----:B------:R-:W-:-:S04]  /*21a0*/  ISETP.NE.AND P0, PT, R2, 0x1, PT ;  /* 0x000000010200780c */ /* 0x000fc80003f05270 */
[----:B---3--:R-:W-:-:S04]  /*21b0*/  SHF.R.U32.HI R3, RZ, R6, R3 ;  /* 0x00000006ff037219 */ /* 0x008fc80000011603 */
[----:B------:R-:W-:Y:S02]  /*21c0*/  SEL R3, R8, R3, !P0 ;  /* 0x0000000308037207 */ /* 0x000fe40004000000 */
[----:B----4-:R-:W-:-:S04]  /*21d0*/  ISETP.NE.AND P1, PT, R16, 0x1, PT ;  /* 0x000000011000780c */ /* 0x010fc80003f25270 */
[----:B------:R-:W-:-:S05]  /*21e0*/  SEL R4, R11, R4, !P1 ;  /* 0x000000040b047207 */ /* 0x000fca0004800000 */
[----:B------:R-:W-:Y:S02]  /*21f0*/  IMAD.IADD R5, R3, 0x1, -R4 ;  /* 0x0000000103057824 */ /* 0x000fe400078e0a04 */
[----:B------:R-:W-:Y:S02]  /*2200*/  IMAD.IADD R3, R4, 0x1, -R3 ;  /* 0x0000000104037824 */ /* 0x000fe400078e0a03 */
[----:B------:R-:W-:Y:S02]  /*2210*/  IMAD R11, R5, R16, R11 ;  /* 0x00000010050b7224 */ /* 0x000fe400078e020b */
[----:B------:R-:W-:-:S07]  /*2220*/  IMAD R8, R3, R2, R8 ;  /* 0x0000000203087224 */ /* 0x000fce00078e0208 */
.L_x_34:
[----:B------:R-:W-:Y:S01]  /*2230*/  VIADD R14, R14, 0x1 ;  /* 0x000000010e0e7836 */ /* 0x000fe20000000000 */
[----:B------:R-:W-:Y:S01]  /*2240*/  PLOP3.LUT P1, PT, PT, PT, PT, 0x80, 0x8 ;  /* 0x000000000008781c */ /* 0x000fe20003f2f070 */
[----:B------:R-:W-:Y:S02]  /*2250*/  IMAD.IADD R21, R11, 0x1, R170 ;  /* 0x000000010b157824 */ /* 0x000fe400078e02aa */
[----:B------:R-:W-:Y:S01]  /*2260*/  IMAD.IADD R20, R8, 0x1, R147 ;  /* 0x0000000108147824 */ /* 0x000fe200078e0293 */
[----:B------:R-:W-:-:S04]  /*2270*/  ISETP.NE.AND P0, PT, R14, 0x2, PT ;  /* 0x000000020e00780c */ /* 0x000fc80003f05270 */
[----:B------:R-:W-:Y:S02]  /*2280*/  SEL R2, RZ, 0x1, P0 ;  /* 0x00000001ff027807 */ /* 0x000fe40000000000 */
[----:B------:R-:W-:Y:S02]  /*2290*/  SEL R14, R14, RZ, P0 ;  /* 0x000000ff0e0e7207 */ /* 0x000fe40000000000 */
[----:B------:R-:W-:Y:S01]  /*22a0*/  LOP3.LUT R13, R13, R2, RZ, 0x3c, !PT ;  /* 0x000000020d0d7212 */ /* 0x000fe200078e3cff */
[----:B------:R-:W-:Y:S06]  /*22b0*/  @P2 BRA `(.L_x_35) ;  /* 0xfffffff000a02947 */ /* 0x000fec000383ffff */
[----:B------:R-:W-:Y:S01]  /*22c0*/  UIADD3 UR4, UPT, UPT, UR4, 0x30, URZ ;  /* 0x0000003004047890 */ /* 0x000fe2000fffe0ff */
[----:B------:R-:W-:-:S03]  /*22d0*/  SHF.L.U32 R3, R15, 0x1f, RZ ;  /* 0x0000001f0f037819 */ /* 0x000fc600000006ff */
[----:B------:R-:W-:-:S09]  /*22e0*/  ULEA UR5, UR6, UR4, 0x3 ;  /* 0x0000000406057291 */ /* 0x000fd2000f8e18ff */
[----:B------:R-:W1:Y:S02]  /*22f0*/  SYNCS.PHASECHK.TRANS64.TRYWAIT P0, [UR5], R3 ;  /* 0x00000003ff0075a7 */ /* 0x000e640008001105 */
[----:B-1----:R-:W-:Y:S05]  /*2300*/  @!P0 BRA `(.L_x_36) ;  /* 0x0000006000688947 */ /* 0x002fea0003800000 */
.L_x_113:
[----:B------:R-:W-:-:S04]  /*2310*/  UIADD3 UR6, UPT, UPT, UR6, 0x1, URZ ;  /* 0x0000000106067890 */ /* 0x000fc8000fffe0ff */
[----:B------:R-:W-:-:S04]  /*2320*/  UISETP.NE.AND UP0, UPT, UR6, 0x6, UPT ;  /* 0x000000060600788c */ /* 0x000fc8000bf05270 */
[----:B------:R-:W-:Y:S02]  /*2330*/  USEL UR7, URZ, 0x1, UP0 ;  /* 0x00000001ff077887 */ /* 0x000fe40008000000 */
[----:B------:R-:W-:-:S04]  /*2340*/  USEL UR6, UR6, URZ, UP0 ;  /* 0x000000ff06067287 */ /* 0x000fc80008000000 */
[----:B------:R-:W-:Y:S01]  /*2350*/  ULEA UR5, UR6, UR4, 0x3 ;  /* 0x0000000406057291 */ /* 0x000fe2000f8e18ff */
[----:B------:R-:W-:-:S04]  /*2360*/  LOP3.LUT R2, R15, UR7, RZ, 0x3c, !PT ;  /* 0x000000070f027c12 */ /* 0x000fc8000f8e3cff */
[----:B-1----:R-:W-:-:S04]  /*2370*/  SHF.L.U32 R3, R2, 0x1f, RZ ;  /* 0x0000001f02037819 */ /* 0x002fc800000006ff */
[----:B------:R-:W1:Y:S02]  /*2380*/  SYNCS.PHASECHK.TRANS64.TRYWAIT P0, [UR5], R3 ;  /* 0x00000003ff0075a7 */ /* 0x000e640008001105 */
[----:B-1----:R-:W-:Y:S05]  /*2390*/  @!P0 BRA `(.L_x_37) ;  /* 0x00000060005c8947 */ /* 0x002fea0003800000 */
.L_x_115:
        /* <DEDUP_REMOVED lines=9> */
.L_x_117:
        /* <DEDUP_REMOVED lines=9> */
.L_x_119:
        /* <DEDUP_REMOVED lines=9> */
.L_x_121:
[----:B------:R-:W-:-:S04]  /*2550*/  UIADD3 UR6, UPT, UPT, UR6, 0x1, URZ ;  /* 0x0000000106067890 */ /* 0x000fc8000fffe0ff */
[----:B------:R-:W-:-:S04]  /*2560*/  UISETP.NE.AND UP0, UPT, UR6, 0x6, UPT ;  /* 0x000000060600788c */ /* 0x000fc8000bf05270 */
[----:B------:R-:W-:Y:S02]  /*2570*/  USEL UR5, URZ, 0x1, UP0 ;  /* 0x00000001ff057887 */ /* 0x000fe40008000000 */
[----:B------:R-:W-:-:S04]  /*2580*/  USEL UR6, UR6, URZ, UP0 ;  /* 0x000000ff06067287 */ /* 0x000fc80008000000 */
[----:B------:R-:W-:Y:S01]  /*2590*/  ULEA UR6, UR6, UR4, 0x3 ;  /* 0x0000000406067291 */ /* 0x000fe2000f8e18ff */
[----:B-1----:R-:W-:-:S04]  /*25a0*/  LOP3.LUT R3, R2, UR5, RZ, 0x3c, !PT ;  /* 0x0000000502037c12 */ /* 0x002fc8000f8e3cff */
[----:B------:R-:W-:Y:S01]  /*25b0*/  SHF.L.U32 R3, R3, 0x1f, RZ ;  /* 0x0000001f03037819 */ /* 0x000fe200000006ff */
[----:B----4-:R-:W-:-:S07]  /*25c0*/  IMAD.U32 R0, RZ, RZ, UR6 ;  /* 0x00000006ff007e24 */ /* 0x010fce000f8e00ff */
.L_x_41:
[----:B-1----:R1:W2:Y:S02]  /*25d0*/  SYNCS.PHASECHK.TRANS64.TRYWAIT P0, [R0+URZ], R3 ;  /* 0x00000003000075a7 */ /* 0x0022a400080011ff */
[----:B--2---:R-:W-:Y:S05]  /*25e0*/  @!P0 NANOSLEEP.SYNCS 0x989680 ;  /* 0x009896800000895d */ /* 0x004fea0003900000 */
[----:B------:R-:W2:Y:S02]  /*25f0*/  @!P0 SYNCS.PHASECHK.TRANS64 P0, [R0+URZ], R3 ;  /* 0x00000003000085a7 */ /* 0x000ea400080010ff */
[----:B--2---:R-:W-:Y:S05]  /*2600*/  @P0 EXIT ;  /* 0x000000000000094d */ /* 0x004fea0003800000 */
[----:B------:R-:W-:Y:S05]  /*2610*/  BRA `(.L_x_41) ;  /* 0xfffffffc00ec7947 */ /* 0x000fea000383ffff */
.L_x_17:
[----:B------:R-:W-:-:S04]  /*2620*/  UISETP.NE.AND UP1, UPT, UR37, URZ, UPT ;  /* 0x000000ff2500728c */ /* 0x000fc8000bf25270 */
[----:B------:R-:W-:-:S09]  /*2630*/  UISETP.NE.OR UP1, UPT, UR8, 0x1, UP1 ;  /* 0x000000010800788c */ /* 0x000fd20008f25670 */
[----:B------:R-:W-:Y:S05]  /*2640*/  BRA.U UP1, `(.L_x_42) ;  /* 0x0000000501487547 */ /* 0x000fea000b800000 */
[----:B------:R-:W-:Y:S01]  /*2650*/  ISETP.NE.AND P2, PT, R2, RZ, PT ;  /* 0x000000ff0200720c */ /* 0x000fe20003f45270 */
[----:B------:R-:W-:Y:S01]  /*2660*/  IMAD.MOV.U32 R12, RZ, RZ, 0x1 ;  /* 0x00000001ff0c7424 */ /* 0x000fe200078e00ff */
[----:B------:R-:W-:Y:S02]  /*2670*/  CS2R R10, SRZ ;  /* 0x00000000000a7805 */ /* 0x000fe4000001ff00 */
[----:B------:R-:W-:Y:S01]  /*2680*/  CS2R R8, SRZ ;  /* 0x0000000000087805 */ /* 0x000fe2000001ff00 */
[----:B------:R-:W-:Y:S01]  /*2690*/  UMOV UR4, 0x400 ;  /* 0x0000040000047882 */ /* 0x000fe20000000000 */
[----:B------:R-:W-:Y:S01]  /*26a0*/  UMOV UR6, URZ ;  /* 0x000000ff00067c82 */ /* 0x000fe20008000000 */
[----:B------:R-:W-:-:S12]  /*26b0*/  ULEA UR37, UR37, UR4, 0x18 ;  /* 0x0000000425257291 */ /* 0x000fd8000f8ec0ff */
.L_x_46:
[----:B------:R-:W-:Y:S02]  /*26c0*/  LEA R0, R8, UR37, 0x3 ;  /* 0x0000002508007c11 */ /* 0x000fe4000f8e18ff */
[----:B------:R-:W-:-:S03]  /*26d0*/  SHF.L.U32 R5, R9, 0x1f, RZ ;  /* 0x0000001f09057819 */ /* 0x000fc600000006ff */
[----:B------:R-:W-:Y:S01]  /*26e0*/  VIADD R4, R0, 0x100 ;  /* 0x0000010000047836 */ /* 0x000fe20000000000 */
[----:B------:R-:W1:Y:S02]  /*26f0*/  SYNCS.PHASECHK.TRANS64.TRYWAIT P0, [R0+URZ+0xf0], R5 ;  /* 0x0000f005000075a7 */ /* 0x000e6400080011ff */
[----:B-1----:R-:W-:Y:S05]  /*2700*/  @!P0 BRA `(.L_x_43) ;  /* 0x0000005c00e08947 */ /* 0x002fea0003800000 */
.L_x_122:
[----:B------:R-:W-:Y:S01]  /*2710*/  ULEA UR5, UR6, UR37, 0x3 ;  /* 0x0000002506057291 */ /* 0x000fe2000f8e18ff */
[----:B------:R-:W-:Y:S02]  /*2720*/  PRMT R4, RZ, 0x654, R4 ;  /* 0x00000654ff047816 */ /* 0x000fe40000000004 */
[----:B-1----:R-:W-:Y:S01]  /*2730*/  SHF.L.U32 R5, R12, 0x1f, RZ ;  /* 0x0000001f0c057819 */ /* 0x002fe200000006ff */
[----:B------:R-:W-:Y:S01]  /*2740*/  UIADD3 UR4, UPT, UPT, UR5, 0x90, URZ ;  /* 0x0000009005047890 */ /* 0x000fe2000fffe0ff */
[----:B------:R1:W-:Y:S05]  /*2750*/  SYNCS.ARRIVE.TRANS64.RED.A1T0 RZ, [R4+URZ], RZ ;  /* 0x000000ff04ff79a7 */ /* 0x0003ea00081004ff */
[----:B------:R-:W-:Y:S01]  /*2760*/  IMAD.U32 R7, RZ, RZ, UR4 ;  /* 0x00000004ff077e24 */ /* 0x000fe2000f8e00ff */
[----:B------:R-:W2:Y:S04]  /*2770*/  SYNCS.PHASECHK.TRANS64.TRYWAIT P0, [UR5+0xa0], R5 ;  /* 0x0000a005ff0075a7 */ /* 0x000ea80008001105 */
[----:B------:R-:W-:Y:S01]  /*2780*/  PRMT R6, R2, 0x654, R7 ;  /* 0x0000065402067816 */ /* 0x000fe20000000007 */
[----:B-1----:R-:W-:Y:S01]  /*2790*/  @!P2 IMAD.MOV.U32 R4, RZ, RZ, 0x10 ;  /* 0x00000010ff04a424 */ /* 0x002fe200078e00ff */
[----:B--2---:R-:W-:Y:S06]  /*27a0*/  @!P0 BRA `(.L_x_44) ;  /* 0x0000005c00cc8947 */ /* 0x004fec0003800000 */
.L_x_124:
[----:B------:R-:W-:Y:S01]  /*27b0*/  ULEA UR4, UR6, UR37, 0x4 ;  /* 0x0000002506047291 */ /* 0x000fe2000f8e20ff */
[----:B------:R-:W-:Y:S01]  /*27c0*/  SEL R3, R6, R3, !P2 ;  /* 0x0000000306037207 */ /* 0x000fe20005000000 */
[----:B------:R-:W-:Y:S01]  /*27d0*/  UIADD3 UR5, UPT, UPT, UR5, 0x90, URZ ;  /* 0x0000009005057890 */ /* 0x000fe2000fffe0ff */
[----:B-1----:R-:W-:Y:S01]  /*27e0*/  LEA R0, R11, UR37, 0x3 ;  /* 0x000000250b007c11 */ /* 0x002fe2000f8e18ff */
[----:B------:R-:W-:Y:S01]  /*27f0*/  UIADD3 UR4, UPT, UPT, UR4, 0x120, URZ ;  /* 0x0000012004047890 */ /* 0x000fe2000fffe0ff */
[----:B------:R-:W-:Y:S01]  /*2800*/  SHF.L.U32 R5, R10, 0x1f, RZ ;  /* 0x0000001f0a057819 */ /* 0x000fe200000006ff */
[----:B------:R1:W-:Y:S01]  /*2810*/  @!P2 SYNCS.ARRIVE.TRANS64.RED RZ, [R3+URZ], R4 ;  /* 0x0000000403ffa9a7 */ /* 0x0003e200080004ff */
[----:B------:R-:W-:Y:S01]  /*2820*/  UIADD3 UR6, UPT, UPT, UR6, 0x1, URZ ;  /* 0x0000000106067890 */ /* 0x000fe2000fffe0ff */
[----:B------:R-:W-:-:S03]  /*2830*/  VIADD R8, R8, 0x1 ;  /* 0x0000000108087836 */ /* 0x000fc60000000000 */
[----:B------:R-:W-:Y:S02]  /*2840*/  UISETP.NE.AND UP0, UPT, UR6, 0x2, UPT ;  /* 0x000000020600788c */ /* 0x000fe4000bf05270 */
[----:B------:R-:W-:Y:S06]  /*2850*/  UGETNEXTWORKID.BROADCAST [UR4], [UR5] ;  /* 0x00000000040073ca */ /* 0x000fec0008000100 */
[----:B------:R-:W-:Y:S01]  /*2860*/  USEL UR4, URZ, 0x1, UP0 ;  /* 0x00000001ff047887 */ /* 0x000fe20008000000 */
[----:B------:R-:W-:Y:S01]  /*2870*/  ISETP.NE.AND P0, PT, R8, 0x2, PT ;  /* 0x000000020800780c */ /* 0x000fe20003f05270 */
[----:B------:R-:W-:Y:S01]  /*2880*/  USEL UR6, UR6, URZ, UP0 ;  /* 0x000000ff06067287 */ /* 0x000fe20008000000 */
[----:B------:R-:W2:Y:S03]  /*2890*/  SYNCS.PHASECHK.TRANS64.TRYWAIT P1, [R0+URZ+0x90], R5 ;  /* 0x00009005000075a7 */ /* 0x000ea600080211ff */
[----:B------:R-:W-:Y:S01]  /*28a0*/  LOP3.LUT R12, R12, UR4, RZ, 0x3c, !PT ;  /* 0x000000040c0c7c12 */ /* 0x000fe2000f8e3cff */
[----:B-12---:R-:W-:Y:S07]  /*28b0*/  @!P1 BRA `(.L_x_45) ;  /* 0x0000005c00a09947 */ /* 0x006fee0003800000 */
.L_x_125:
[C---:B------:R-:W-:Y:S01]  /*28c0*/  LEA R4, R11.reuse, UR37, 0x4 ;  /* 0x000000250b047c11 */ /* 0x040fe2000f8e20ff */
[----:B-1----:R-:W-:Y:S01]  /*28d0*/  VIADD R0, R0, 0xa0 ;  /* 0x000000a000007836 */ /* 0x002fe20000000000 */
[----:B------:R-:W-:Y:S01]  /*28e0*/  SEL R8, R8, RZ, P0 ;  /* 0x000000ff08087207 */ /* 0x000fe20000000000 */
[----:B------:R-:W-:-:S03]  /*28f0*/  VIADD R11, R11, 0x1 ;  /* 0x000000010b0b7836 */ /* 0x000fc60000000000 */
[----:B------:R-:W1:Y:S01]  /*2900*/  LDS.128 R4, [R4+0x120] ;  /* 0x0001200004047984 */ /* 0x000e620000000c00 */
[----:B------:R-:W-:Y:S02]  /*2910*/  PRMT R0, RZ, 0x654, R0 ;  /* 0x00000654ff007816 */ /* 0x000fe40000000000 */
[C---:B------:R-:W-:Y:S01]  /*2920*/  ISETP.NE.AND P1, PT, R11.reuse, 0x2, PT ;  /* 0x000000020b00780c */ /* 0x040fe20003f25270 */
[----:B------:R-:W-:Y:S01]  /*2930*/  @!PT LDS RZ, [RZ] ;  /* 0x00000000fffff984 */ /* 0x000fe20000000800 */
[----:B------:R-:W-:Y:S01]  /*2940*/  @!PT LDS RZ, [RZ] ;  /* 0x00000000fffff984 */ /* 0x000fe20000000800 */
[----:B------:R-:W-:Y:S01]  /*2950*/  @!PT LDS RZ, [RZ] ;  /* 0x00000000fffff984 */ /* 0x000fe20000000800 */
[----:B------:R-:W-:Y:S01]  /*2960*/  @!PT LDS RZ, [RZ] ;  /* 0x00000000fffff984 */ /* 0x000fe20000000800 */
[----:B------:R2:W-:Y:S06]  /*2970*/  MEMBAR.ALL.CTA ;  /* 0x0000000000007992 */ /* 0x0005ec0000008000 */
[----:B--2---:R-:W2:Y:S01]  /*2980*/  FENCE.VIEW.ASYNC.S ;  /* 0x00000000000073c6 */ /* 0x004ea20000000000 */
[----:B------:R-:W-:Y:S01]  /*2990*/  SEL R11, R11, RZ, P1 ;  /* 0x000000ff0b0b7207 */ /* 0x000fe20000800000 */
[----:B--2---:R2:W-:Y:S01]  /*29a0*/  SYNCS.ARRIVE.TRANS64.RED.A1T0 RZ, [R0+URZ], RZ ;  /* 0x000000ff00ff79a7 */ /* 0x0045e200081004ff */
[----:B-1----:R-:W-:-:S02]  /*29b0*/  LOP3.LUT P3, RZ, R6, 0x1, RZ, 0xc0, !PT ;  /* 0x0000000106ff7812 */ /* 0x002fc4000786c0ff */
[----:B------:R-:W-:-:S04]  /*29c0*/  SEL R5, RZ, 0x1, P1 ;  /* 0x00000001ff057807 */ /* 0x000fc80000800000 */
[----:B------:R-:W-:Y:S02]  /*29d0*/  LOP3.LUT R10, R10, R5, RZ, 0x3c, !PT ;  /* 0x000000050a0a7212 */ /* 0x000fe400078e3cff */
[----:B--2---:R-:W-:-:S04]  /*29e0*/  SEL R0, RZ, 0x1, P0 ;  /* 0x00000001ff007807 */ /* 0x004fc80000000000 */
[----:B------:R-:W-:Y:S01]  /*29f0*/  LOP3.LUT R9, R9, R0, RZ, 0x3c, !PT ;  /* 0x0000000009097212 */ /* 0x000fe200078e3cff */
[----:B------:R-:W-:Y:S06]  /*2a00*/  @P3 BRA `(.L_x_46) ;  /* 0xfffffffc002c3947 */ /* 0x000fec000383ffff */
[----:B------:R-:W-:Y:S01]  /*2a10*/  ULEA UR5, UR6, UR37, 0x3 ;  /* 0x0000002506057291 */ /* 0x000fe2000f8e18ff */
[----:B------:R-:W-:-:S08]  /*2a20*/  SHF.L.U32 R3, R12, 0x1f, RZ ;  /* 0x0000001f0c037819 */ /* 0x000fd000000006ff */
[----:B------:R-:W1:Y:S02]  /*2a30*/  SYNCS.PHASECHK.TRANS64 P0, [UR5+0xa0], R3 ;  /* 0x0000a003ff0075a7 */ /* 0x000e640008001005 */
[----:B-1----:R-:W-:Y:S05]  /*2a40*/  @P0 BRA `(.L_x_47) ;  /* 0x0000000000080947 */ /* 0x002fea0003800000 */
[----:B------:R-:W1:Y:S02]  /*2a50*/  SYNCS.PHASECHK.TRANS64.TRYWAIT P0, [UR5+0xa0], R3 ;  /* 0x0000a003ff0075a7 */ /* 0x000e640008001105 */
[----:B-1----:R-:W-:Y:S05]  /*2a60*/  @!P0 BRA `(.L_x_48) ;  /* 0x0000005c00488947 */ /* 0x002fea0003800000 */
.L_x_47:
[----:B------:R-:W-:-:S04]  /*2a70*/  UIADD3 UR4, UPT, UPT, UR6, 0x1, URZ ;  /* 0x0000000106047890 */ /* 0x000fc8000fffe0ff */
[----:B------:R-:W-:-:S04]  /*2a80*/  UISETP.NE.AND UP0, UPT, UR4, 0x2, UPT ;  /* 0x000000020400788c */ /* 0x000fc8000bf05270 */
[----:B------:R-:W-:Y:S02]  /*2a90*/  USEL UR7, URZ, 0x1, UP0 ;  /* 0x00000001ff077887 */ /* 0x000fe40008000000 */
[----:B------:R-:W-:-:S04]  /*2aa0*/  USEL UR4, UR4, URZ, UP0 ;  /* 0x000000ff04047287 */ /* 0x000fc80008000000 */
[----:B------:R-:W-:Y:S01]  /*2ab0*/  ULEA UR4, UR4, UR37, 0x3 ;  /* 0x0000002504047291 */ /* 0x000fe2000f8e18ff */
[----:B-1----:R-:W-:-:S04]  /*2ac0*/  LOP3.LUT R3, R12, UR7, RZ, 0x3c, !PT ;  /* 0x000000070c037c12 */ /* 0x002fc8000f8e3cff */
[----:B------:R-:W-:-:S04]  /*2ad0*/  SHF.L.U32 R0, R3, 0x1f, RZ ;  /* 0x0000001f03007819 */ /* 0x000fc800000006ff */
[----:B------:R-:W1:Y:S02]  /*2ae0*/  SYNCS.PHASECHK.TRANS64 P0, [UR4+0xa0], R0 ;  /* 0x0000a000ff0075a7 */ /* 0x000e640008001004 */
[----:B-1----:R-:W-:Y:S05]  /*2af0*/  @P0 EXIT ;  /* 0x000000000000094d */ /* 0x002fea0003800000 */
[----:B------:R-:W-:Y:S02]  /*2b00*/  SHF.L.U32 R3, R3, 0x1f, RZ ;  /* 0x0000001f03037819 */ /* 0x000fe400000006ff */
[----:B------:R-:W-:-:S07]  /*2b10*/  MOV R0, UR4 ;  /* 0x0000000400007c02 */ /* 0x000fce0008000f00 */
.L_x_49:
[----:B-1----:R1:W2:Y:S02]  /*2b20*/  SYNCS.PHASECHK.TRANS64.TRYWAIT P0, [R0+URZ+0xa0], R3 ;  /* 0x0000a003000075a7 */ /* 0x0022a400080011ff */
[----:B--2---:R-:W-:Y:S05]  /*2b30*/  @!P0 NANOSLEEP.SYNCS 0x989680 ;  /* 0x009896800000895d */ /* 0x004fea0003900000 */
[----:B------:R-:W2:Y:S02]  /*2b40*/  @!P0 SYNCS.PHASECHK.TRANS64 P0, [R0+URZ+0xa0], R3 ;  /* 0x0000a003000085a7 */ /* 0x000ea400080010ff */
[----:B--2---:R-:W-:Y:S05]  /*2b50*/  @P0 EXIT ;  /* 0x000000000000094d */ /* 0x004fea0003800000 */
[----:B------:R-:W-:Y:S05]  /*2b60*/  BRA `(.L_x_49) ;  /* 0xfffffffc00ec7947 */ /* 0x000fea000383ffff */
.L_x_42:
[----:B------:R-:W-:-:S09]  /*2b70*/  UISETP.NE.AND UP1, UPT, UR8, URZ, UPT ;  /* 0x000000ff0800728c */ /* 0x000fd2000bf25270 */
[----:B------:R-:W-:Y:S05]  /*2b80*/  BRA.U UP1, `(.L_x_50) ;  /* 0x0000000d01b47547 */ /* 0x000fea000b800000 */
[----:B------:R-:W-:Y:S01]  /*2b90*/  UMOV UR4, 0x40 ;  /* 0x0000004000047882 */ /* 0x000fe20000000000 */
[----:B------:R-:W-:Y:S01]  /*2ba0*/  NOP ;  /* 0x0000000000007918 */ /* 0x000fe20000000000 */
[----:B------:R-:W-:Y:S01]  /*2bb0*/  ULEA UR4, UR37, UR4, 0x18 ;  /* 0x0000000425047291 */ /* 0x000fe2000f8ec0ff */
[----:B------:R-:W-:Y:S02]  /*2bc0*/  UMOV UR5, 0x400 ;  /* 0x0000040000057882 */ /* 0x000fe40000000000 */
[----:B------:R-:W-:-:S06]  /*2bd0*/  ULEA UR37, UR37, UR5, 0x18 ;  /* 0x0000000525257291 */ /* 0x000fcc000f8ec0ff */
[----:B------:R-:W1:Y:S02]  /*2be0*/  LDS.U8 R0, [UR4+0x1c] ;  /* 0x00001c04ff007984 */ /* 0x000e640008000000 */
[----:B-1----:R-:W-:-:S13]  /*2bf0*/  ISETP.NE.AND P0, PT, R0, RZ, PT ;  /* 0x000000ff0000720c */ /* 0x002fda0003f05270 */
[----:B------:R-:W-:Y:S05]  /*2c00*/  @P0 BRA `(.L_x_51) ;  /* 0x0000000000580947 */ /* 0x000fea0003800000 */
[----:B------:R-:W-:-:S13]  /*2c10*/  ELECT P0, URZ, PT ;  /* 0x0000000000ff782f */ /* 0x000fda0003800000 */
[----:B------:R-:W-:Y:S05]  /*2c20*/  @!P0 BRA `(.L_x_52) ;  /* 0x0000000000608947 */ /* 0x000fea0003800000 */
[----:B------:R-:W-:Y:S01]  /*2c30*/  UMOV UR5, 0x10 ;  /* 0x0000001000057882 */ /* 0x000fe20000000000 */
[----:B------:R-:W-:Y:S01]  /*2c40*/  HFMA2 R0, -RZ, RZ, 0, 5.9604644775390625e-08 ;  /* 0x00000001ff007431 */ /* 0x000fe200000001ff */
[----:B------:R-:W-:-:S03]  /*2c50*/  MOV R2, 0xffff ;  /* 0x0000ffff00027802 */ /* 0x000fc60000000f00 */
[----:B------:R-:W-:Y:S04]  /*2c60*/  DEPBAR.LE SB1, 0x36 ;  /* 0x00009d800000791a */ /* 0x000fe80000000000 */
[----:B------:R-:W1:Y:S02]  /*2c70*/  UTCATOMSWS.FIND_AND_SET.ALIGN UP0, UR5, UR5 ;  /* 0x00000005000575e3 */ /* 0x000e640008000800 */
[----:B-1----:R-:W-:Y:S01]  /*2c80*/  MOV R3, UR5 ;  /* 0x0000000500037c02 */ /* 0x002fe20008000f00 */
[----:B------:R-:W-:Y:S06]  /*2c90*/  BRA.U UP0, `(.L_x_53) ;  /* 0x0000000100187547 */ /* 0x000fec000b800000 */
.L_x_54:
[----:B------:R-:W-:Y:S05]  /*2ca0*/  NANOSLEEP 0x64 ;  /* 0x000000640000795d */ /* 0x000fea0003800000 */
[----:B------:R-:W-:-:S05]  /*2cb0*/  UMOV UR5, 0x10 ;  /* 0x0000001000057882 */ /* 0x000fca0000000000 */
[----:B------:R-:W-:Y:S04]  /*2cc0*/  DEPBAR.LE SB1, 0x36 ;  /* 0x00009d800000791a */ /* 0x000fe80000000000 */
[----:B------:R-:W1:Y:S02]  /*2cd0*/  UTCATOMSWS.FIND_AND_SET.ALIGN UP0, UR5, UR5 ;  /* 0x00000005000575e3 */ /* 0x000e640008000800 */
[----:B-1----:R-:W-:Y:S01]  /*2ce0*/  MOV R3, UR5 ;  /* 0x0000000500037c02 */ /* 0x002fe20008000f00 */
[----:B------:R-:W-:Y:S05]  /*2cf0*/  BRA.U !UP0, `(.L_x_54) ;  /* 0xfffffffd08e87547 */ /* 0x000fea000b83ffff */
.L_x_53:
[-C--:B------:R-:W-:Y:S02]  /*2d00*/  SHF.L.U32 R2, R2, R3.reuse, RZ ;  /* 0x0000000302027219 */ /* 0x080fe400000006ff */
[----:B------:R-:W-:Y:S01]  /*2d10*/  SHF.L.U32 R0, R0, R3, RZ ;  /* 0x0000000300007219 */ /* 0x000fe200000006ff */
[----:B------:R-:W-:Y:S02]  /*2d20*/  IMAD.SHL.U32 R3, R3, 0x20, RZ ;  /* 0x0000002003037824 */ /* 0x000fe400078e00ff */
[----:B------:R1:W-:Y:S04]  /*2d30*/  ATOMS.OR RZ, [UR4+0x14], R2 ;  /* 0x00001402ffff798c */ /* 0x0003e8000b000004 */
[----:B------:R1:W-:Y:S04]  /*2d40*/  ATOMS.OR RZ, [UR4+0x18], R0 ;  /* 0x00001800ffff798c */ /* 0x0003e8000b000004 */
[----:B------:R1:W-:Y:S01]  /*2d50*/  STS [UR37+0x140], R3 ;  /* 0x00014003ff007988 */ /* 0x0003e20008000825 */
[----:B------:R-:W-:Y:S05]  /*2d60*/  BRA `(.L_x_52) ;  /* 0x0000000000107947 */ /* 0x000fea0003800000 */
.L_x_51:
[----:B------:R-:W-:Y:S02]  /*2d70*/  MOV R0, 0xffffffff ;  /* 0xffffffff00007802 */ /* 0x000fe40000000f00 */
[----:B------:R-:W-:-:S03]  /*2d80*/  MOV R2, 0x2db0 ;  /* 0x00002db000027802 */ /* 0x000fc60000000f00 */
[----:B------:R1:W-:Y:S04]  /*2d90*/  STS [UR37+0x140], R0 ;  /* 0x00014000ff007988 */ /* 0x0003e80008000825 */
[----:B-1-3-5:R-:W-:Y:S05]  /*2da0*/  CALL.REL.NOINC `($__internal_1_$__cuda_sm10x_tcgen05_guardrail_trap_phase_invalid_during_alloc) ;  /* 0x0000006000047944 */ /* 0x02afea0003c00000 */
.L_x_52:
[----:B------:R-:W-:Y:S05]  /*2db0*/  WARPSYNC.ALL ;  /* 0x0000000000007948 */ /* 0x000fea0003800000 */
[----:B------:R-:W2:Y:S01]  /*2dc0*/  S2UR UR5, SR_CgaCtaId ;  /* 0x00000000000579c3 */ /* 0x000ea20000008800 */
[----:B------:R-:W-:Y:S01]  /*2dd0*/  UMOV UR4, 0x400 ;  /* 0x0000040000047882 */ /* 0x000fe20000000000 */
[----:B------:R-:W-:-:S06]  /*2de0*/  NOP ;  /* 0x0000000000007918 */ /* 0x000fcc0000000000 */
[----:B------:R-:W-:Y:S06]  /*2df0*/  BAR.ARV 0x6, 0xa0 ;  /* 0x0182800000007b1d */ /* 0x000fec0000002000 */
[----:B------:R-:W4:Y:S01]  /*2e00*/  LDCU UR7, c[0x0][0x38c] ;  /* 0x00007180ff0777ac */ /* 0x000f220008000800 */
[----:B------:R-:W-:Y:S01]  /*2e10*/  IMAD.MOV.U32 R11, RZ, RZ, 0x1 ;  /* 0x00000001ff0b7424 */ /* 0x000fe200078e00ff */
[----:B------:R-:W-:Y:S01]  /*2e20*/  CS2R R8, SRZ ;  /* 0x0000000000087805 */ /* 0x000fe2000001ff00 */
[----:B------:R-:W-:Y:S01]  /*2e30*/  IMAD.MOV.U32 R10, RZ, RZ, RZ ;  /* 0x000000ffff0a7224 */ /* 0x000fe200078e00ff */
[----:B------:R-:W3:Y:S01]  /*2e40*/  LDCU UR6, c[0x0][0x38c] ;  /* 0x00007180ff0677ac */ /* 0x000ee20008000800 */
[----:B------:R-:W-:Y:S01]  /*2e50*/  UMOV UR15, URZ ;  /* 0x000000ff000f7c82 */ /* 0x000fe20008000000 */
[----:B------:R-:W-:Y:S01]  /*2e60*/  UMOV UR14, URZ ;  /* 0x000000ff000e7c82 */ /* 0x000fe20008000000 */
[----:B--2---:R-:W-:Y:S01]  /*2e70*/  ULEA UR5, UR5, UR4, 0x18 ;  /* 0x0000000405057291 */ /* 0x004fe2000f8ec0ff */
[----:B------:R-:W-:Y:S01]  /*2e80*/  UMOV UR24, 0x0 ;  /* 0x0000000000187882 */ /* 0x000fe20000000000 */
[----:B------:R-:W-:-:S02]  /*2e90*/  UMOV UR25, 0x8200490 ;  /* 0x0820049000197882 */ /* 0x000fc40000000000 */
[----:B------:R-:W-:Y:S02]  /*2ea0*/  UIADD3 UR10, UPT, UPT, UR5, 0x8400, URZ ;  /* 0x00008400050a7890 */ /* 0x000fe4000fffe0ff */
[----:B------:R-:W-:Y:S02]  /*2eb0*/  UIADD3 UR11, UPT, UPT, UR5, 0x20400, URZ ;  /* 0x00020400050b7890 */ /* 0x000fe4000fffe0ff */
[----:B----4-:R-:W-:Y:S01]  /*2ec0*/  UIADD3 UR7, UPT, UPT, UR7, 0x7f, URZ ;  /* 0x0000007f07077890 */ /* 0x010fe2000fffe0ff */
[----:B-1----:R-:W1:Y:S01]  /*2ed0*/  LDS R0, [UR5+0x140] ;  /* 0x00014005ff007984 */ /* 0x002e620008000800 */
[----:B------:R-:W-:Y:S02]  /*2ee0*/  USHF.R.U32.HI UR10, URZ, 0x4, UR10 ;  /* 0x00000004ff0a7899 */ /* 0x000fe4000801160a */
[----:B------:R-:W-:Y:S02]  /*2ef0*/  USHF.R.S32.HI UR4, URZ, 0x1f, UR7 ;  /* 0x0000001fff047899 */ /* 0x000fe40008011407 */
[----:B------:R-:W-:-:S02]  /*2f00*/  USHF.R.U32.HI UR11, URZ, 0x4, UR11 ;  /* 0x00000004ff0b7899 */ /* 0x000fc4000801160b */
[----:B------:R-:W-:Y:S02]  /*2f10*/  ULEA.HI UR4, UR4, UR7, URZ, 0x7 ;  /* 0x0000000704047291 */ /* 0x000fe4000f8f38ff */
[----:B------:R-:W-:Y:S02]  /*2f20*/  ULOP3.LUT UR10, UR10, 0x3fff, URZ, 0xc0, !UPT ;  /* 0x00003fff0a0a7892 */ /* 0x000fe4000f8ec0ff */
[----:B------:R-:W-:Y:S02]  /*2f30*/  USHF.R.S32.HI UR4, URZ, 0x7, UR4 ;  /* 0x00000007ff047899 */ /* 0x000fe40008011404 */
[----:B------:R-:W-:Y:S02]  /*2f40*/  ULOP3.LUT UR11, UR11, 0x3fff, URZ, 0xc0, !UPT ;  /* 0x00003fff0b0b7892 */ /* 0x000fe4000f8ec0ff */
[----:B------:R-:W-:Y:S01]  /*2f50*/  UISETP.LT.AND UP0, UPT, UR4, 0x1, UPT ;  /* 0x000000010400788c */ /* 0x000fe2000bf01270 */
[----:B------:R-:W-:Y:S01]  /*2f60*/  UMOV UR22, 0x0 ;  /* 0x0000000000167882 */ /* 0x000fe20000000000 */
[----:B------:R-:W-:-:S02]  /*2f70*/  UMOV UR23, 0x8200490 ;  /* 0x0820049000177882 */ /* 0x000fc40000000000 */
[----:B------:R-:W-:Y:S02]  /*2f80*/  USEL UR9, UR4, 0x1, !UP0 ;  /* 0x0000000104097887 */ /* 0x000fe4000c000000 */
[----:B------:R-:W-:Y:S02]  /*2f90*/  ULOP3.LUT UR10, UR10, 0x10000, URZ, 0xfc, !UPT ;  /* 0x000100000a0a7892 */ /* 0x000fe4000f8efcff */
[----:B------:R-:W-:Y:S02]  /*2fa0*/  ULOP3.LUT UR11, UR11, 0x10000, URZ, 0xfc, !UPT ;  /* 0x000100000b0b7892 */ /* 0x000fe4000f8efcff */
[----:B------:R-:W-:Y:S02]  /*2fb0*/  UIADD3 UR9, UPT, UPT, -UR9, URZ, URZ ;  /* 0x000000ff09097290 */ /* 0x000fe4000fffe1ff */
[----:B---3--:R-:W-:Y:S01]  /*2fc0*/  UISETP.GE.AND UP3, UPT, UR6, 0x1, UPT ;  /* 0x000000010600788c */ /* 0x008fe2000bf66270 */
[----:B------:R-:W-:Y:S01]  /*2fd0*/  UMOV UR20, 0x0 ;  /* 0x0000000000147882 */ /* 0x000fe20000000000 */
[----:B------:R-:W-:Y:S01]  /*2fe0*/  UMOV UR21, 0x8200490 ;  /* 0x0820049000157882 */ /* 0x000fe20000000000 */
[----:B------:R-:W-:Y:S01]  /*2ff0*/  UMOV UR18, 0x0 ;  /* 0x0000000000127882 */ /* 0x000fe20000000000 */
[----:B------:R-:W-:Y:S01]  /*3000*/  UMOV UR19, 0x8200490 ;  /* 0x0820049000137882 */ /* 0x000fe20000000000 */
[----:B-1----:R-:W-:-:S15]  /*3010*/  R2UR UR16, R0 ;  /* 0x00000000001072ca */ /* 0x002fde00000e0000 */
.L_x_61:
[----:B------:R-:W-:Y:S02]  /*3020*/  LEA R0, R10, UR5, 0x3 ;  /* 0x000000050a007c11 */ /* 0x000fe4000f8e18ff */
[----:B------:R-:W-:Y:S02]  /*3030*/  SHF.L.U32 R5, R9, 0x1f, RZ ;  /* 0x0000001f09057819 */ /* 0x000fe400000006ff */
[----:B------:R-:W-:Y:S01]  /*3040*/  PLOP3.LUT P0, PT, PT, PT, UP3, 0x80, 0x8 ;  /* 0x000000000008781c */ /* 0x000fe20003f0f038 */
[----:B------:R-:W-:Y:S01]  /*3050*/  VIADD R3, R0, 0xa0 ;  /* 0x000000a000037836 */ /* 0x000fe20000000000 */
[----:B-1----:R-:W1:Y:S02]  /*3060*/  SYNCS.PHASECHK.TRANS64.TRYWAIT P1, [R0+URZ+0x90], R5 ;  /* 0x00009005000075a7 */ /* 0x002e6400080211ff */
[----:B-1-3--:R-:W-:Y:S09]  /*3070*/  @!P1 BRA `(.L_x_55) ;  /* 0x0000005400dc9947 */ /* 0x00aff20003800000 */
.L_x_127:
[----:B------:R-:W-:Y:S01]  /*3080*/  LEA R4, R10, UR5, 0x4 ;  /* 0x000000050a047c11 */ /* 0x000fe2000f8e20ff */
[----:B------:R-:W-:Y:S01]  /*3090*/  @UP3 ULEA UR6, UR14, UR5, 0x3 ;  /* 0x000000050e063291 */ /* 0x000fe2000f8e18ff */
[----:B------:R-:W-:Y:S01]  /*30a0*/  PLOP3.LUT P2, PT, PT, PT, PT, 0x80, 0x8 ;  /* 0x000000000008781c */ /* 0x000fe20003f4f070 */
[----:B------:R-:W-:Y:S01]  /*30b0*/  ULEA UR7, UR15, UR5, 0x3 ;  /* 0x000000050f077291 */ /* 0x000fe2000f8e18ff */
[----:B------:R-:W-:Y:S01]  /*30c0*/  PRMT R3, RZ, 0x654, R3 ;  /* 0x00000654ff037816 */ /* 0x000fe20000000003 */
[----:B------:R-:W-:Y:S01]  /*30d0*/  ULEA UR8, UR15, UR16, 0x7 ;  /* 0x000000100f087291 */ /* 0x000fe2000f8e38ff */
[----:B-1----:R-:W1:Y:S01]  /*30e0*/  LDS.128 R4, [R4+0x120] ;  /* 0x0001200004047984 */ /* 0x002e620000000c00 */
[----:B------:R-:W-:Y:S02]  /*30f0*/  @P0 SHF.L.U32 R2, R8, 0x1f, RZ ;  /* 0x0000001f08020819 */ /* 0x000fe400000006ff */
[----:B------:R-:W-:Y:S01]  /*3100*/  SHF.L.U32 R0, R11, 0x1f, RZ ;  /* 0x0000001f0b007819 */ /* 0x000fe200000006ff */
[----:B------:R-:W-:Y:S01]  /*3110*/  @!PT LDS RZ, [RZ] ;  /* 0x00000000fffff984 */ /* 0x000fe20000000800 */
[----:B------:R-:W-:Y:S01]  /*3120*/  @!PT LDS RZ, [RZ] ;  /* 0x00000000fffff984 */ /* 0x000fe20000000800 */
[----:B------:R-:W-:Y:S01]  /*3130*/  @!PT LDS RZ, [RZ] ;  /* 0x00000000fffff984 */ /* 0x000fe20000000800 */
[----:B------:R-:W-:Y:S01]  /*3140*/  @!PT LDS RZ, [RZ] ;  /* 0x00000000fffff984 */ /* 0x000fe20000000800 */
[----:B------:R2:W-:Y:S06]  /*3150*/  MEMBAR.ALL.CTA ;  /* 0x0000000000007992 */ /* 0x0005ec0000008000 */
[----:B--2---:R-:W2:Y:S02]  /*3160*/  FENCE.VIEW.ASYNC.S ;  /* 0x00000000000073c6 */ /* 0x004ea40000000000 */
[----:B--2---:R2:W-:Y:S01]  /*3170*/  SYNCS.ARRIVE.TRANS64.RED.A1T0 RZ, [R3+URZ], RZ ;  /* 0x000000ff03ff79a7 */ /* 0x0045e200081004ff */
[----:B------:R2:W3:Y:S01]  /*3180*/  @P0 SYNCS.PHASECHK.TRANS64.TRYWAIT P2, [UR6], R2 ;  /* 0x00000002ff0005a7 */ /* 0x0004e20008041106 */
[----:B-1----:R-:W-:Y:S01]  /*3190*/  LOP3.LUT P1, RZ, R6, 0x1, RZ, 0xc0, !PT ;  /* 0x0000000106ff7812 */ /* 0x002fe2000782c0ff */
[----:B------:R-:W1:Y:S02]  /*31a0*/  SYNCS.PHASECHK.TRANS64.TRYWAIT P0, [UR7+0xd0], R0 ;  /* 0x0000d000ff0075a7 */ /* 0x000e640008001107 */
[----:B-123--:R-:W-:Y:S10]  /*31b0*/  @!P0 BRA `(.L_x_56) ;  /* 0x0000005400a08947 */ /* 0x00eff40003800000 */
.L_x_129:
[----:B------:R-:W-:Y:S01]  /*31c0*/  IADD3 R10, PT, PT, R10, 0x1, RZ ;  /* 0x000000010a0a7810 */ /* 0x000fe20007ffe0ff */
[----:B------:R-:W-:Y:S06]  /*31d0*/  BRA.U !UP3, `(.L_x_57) ;  /* 0x000000010bc07547 */ /* 0x000fec000b800000 */
[----:B------:R-:W-:Y:S01]  /*31e0*/  UPLOP3.LUT UP4, UPT, UPT, UPT, UPT, 0x40, 0x4 ;  /* 0x000000000004789c */ /* 0x000fe20003f8e870 */
[----:B------:R-:W-:Y:S01]  /*31f0*/  UMOV UR13, UR9 ;  /* 0x00000009000d7c82 */ /* 0x000fe20008000000 */
[----:B------:R-:W-:Y:S01]  /*3200*/  UMOV UR12, UR4 ;  /* 0x00000004000c7c82 */ /* 0x000fe20008000000 */
[----:B------:R-:W-:-:S08]  /*3210*/  UMOV UR17, UR14 ;  /* 0x0000000e00117c82 */ /* 0x000fd00008000000 */
.L_x_60:
[----:B------:R-:W-:Y:S02]  /*3220*/  UIADD3 UR13, UPT, UPT, UR13, 0x1, URZ ;  /* 0x000000010d0d7890 */ /* 0x000fe4000fffe0ff */
[----:B--2---:R-:W-:Y:S02]  /*3230*/  ULEA UR6, UR17, UR5, 0x3 ;  /* 0x0000000511067291 */ /* 0x004fe4000f8e18ff */
[----:B------:R-:W-:Y:S01]  /*3240*/  UISETP.NE.AND UP0, UPT, UR13, URZ, UPT ;  /* 0x000000ff0d00728c */ /* 0x000fe2000bf05270 */
[----:B---3--:R-:W-:Y:S10]  /*3250*/  @P2 BRA `(.L_x_58) ;  /* 0x00000000000c2947 */ /* 0x008ff40003800000 */
[----:B-1----:R-:W-:Y:S04]  /*3260*/  SHF.L.U32 R3, R8, 0x1f, RZ ;  /* 0x0000001f08037819 */ /* 0x002fe800000006ff */
[----:B------:R-:W1:Y:S02]  /*3270*/  SYNCS.PHASECHK.TRANS64.TRYWAIT P0, [UR6], R3 ;  /* 0x00000003ff0075a7 */ /* 0x000e640008001106 */
[----:B-1----:R-:W-:Y:S05]  /*3280*/  @!P0 BRA `(.L_x_59) ;  /* 0x0000005400848947 */ /* 0x002fea0003800000 */
.L_x_58:
[----:B------:R-:W-:Y:S01]  /*3290*/  UISETP.NE.AND UP1, UPT, UR12, 0x1, UPT ;  /* 0x000000010c00788c */ /* 0x000fe2000bf25270 */
[----:B------:R-:W-:Y:S01]  /*32a0*/  PLOP3.LUT P2, PT, PT, PT, PT, 0x80, 0x8 ;  /* 0x000000000008781c */ /* 0x000fe20003f4f070 */
[----:B------:R-:W-:Y:S02]  /*32b0*/  UIADD3 UR14, UPT, UPT, UR17, 0x1, URZ ;  /* 0x00000001110e7890 */ /* 0x000fe4000fffe0ff */
[----:B------:R-:W-:Y:S02]  /*32c0*/  ULEA UR28, UR17, UR11, 0xa ;  /* 0x0000000b111c7291 */ /* 0x000fe4000f8e50ff */
[----:B------:R-:W-:Y:S01]  /*32d0*/  UISETP.NE.AND UP2, UPT, UR14, 0x6, UPT ;  /* 0x000000060e00788c */ /* 0x000fe2000bf45270 */
[----:B------:R-:W-:Y:S01]  /*32e0*/  PLOP3.LUT P0, PT, PT, PT, UP1, 0x80, 0x8 ;  /* 0x000000000008781c */ /* 0x000fe20003f0f018 */
[----:B------:R-:W-:Y:S02]  /*32f0*/  UIADD3 UR40, UPT, UPT, UR28, 0x2, URZ ;  /* 0x000000021c287890 */ /* 0x000fe4000fffe0ff */
[----:B------:R-:W-:Y:S02]  /*3300*/  USEL UR27, URZ, 0x1, UP2 ;  /* 0x00000001ff1b7887 */ /* 0x000fe40009000000 */
[----:B------:R-:W-:Y:S02]  /*3310*/  USEL UR14, UR14, URZ, UP2 ;  /* 0x000000ff0e0e7287 */ /* 0x000fe40009000000 */
[----:B------:R-:W-:Y:S02]  /*3320*/  UIADD3 UR36, UPT, UPT, UR28, 0x4, URZ ;  /* 0x000000041c247890 */ /* 0x000fe4000fffe0ff */
[----:B------:R-:W-:Y:S01]  /*3330*/  @UP1 ULEA UR26, UR14, UR5, 0x3 ;  /* 0x000000050e1a1291 */ /* 0x000fe2000f8e18ff */
[----:B------:R-:W-:Y:S01]  /*3340*/  LOP3.LUT R8, R8, UR27, RZ, 0x3c, !PT ;  /* 0x0000001b08087c12 */ /* 0x000fe2000f8e3cff */
[----:B------:R-:W-:Y:S02]  /*3350*/  UIADD3 UR32, UPT, UPT, UR28, 0x6, URZ ;  /* 0x000000061c207890 */ /* 0x000fe4000fffe0ff */
[----:B------:R-:W-:Y:S01]  /*3360*/  UIADD3 UR6, UPT, UPT, UR6, 0x30, URZ ;  /* 0x0000003006067890 */ /* 0x000fe2000fffe0ff */
[----:B-1----:R-:W-:Y:S01]  /*3370*/  @P0 SHF.L.U32 R0, R8, 0x1f, RZ ;  /* 0x0000001f08000819 */ /* 0x002fe200000006ff */
[----:B------:R-:W-:Y:S01]  /*3380*/  UIADD3 UR12, UPT, UPT, UR12, -0x1, URZ ;  /* 0xffffffff0c0c7890 */ /* 0x000fe2000fffe0ff */
[----:B------:R-:W-:Y:S02]  /*3390*/  UMOV UR29, 0x40004040 ;  /* 0x40004040001d7882 */ /* 0x000fe40000000000 */
[----:B------:R2:W3:Y:S01]  /*33a0*/  @P0 SYNCS.PHASECHK.TRANS64.TRYWAIT P2, [UR26], R0 ;  /* 0x00000000ff0005a7 */ /* 0x0004e2000804111a */
[----:B------:R-:W-:Y:S01]  /*33b0*/  ULEA UR26, UR17, UR10, 0xa ;  /* 0x0000000a111a7291 */ /* 0x000fe2000f8e50ff */
[----:B------:R-:W-:Y:S01]  /*33c0*/  UMOV UR27, 0x40004040 ;  /* 0x40004040001b7882 */ /* 0x000fe20000000000 */
[----:B------:R-:W-:Y:S02]  /*33d0*/  UMOV UR41, 0x40004040 ;  /* 0x4000404000297882 */ /* 0x000fe40000000000 */
[----:B------:R-:W-:Y:S02]  /*33e0*/  UIADD3 UR38, UPT, UPT, UR26, 0x2, URZ ;  /* 0x000000021a267890 */ /* 0x000fe4000fffe0ff */
[----:B------:R-:W-:Y:S02]  /*33f0*/  UIADD3 UR34, UPT, UPT, UR26, 0x4, URZ ;  /* 0x000000041a227890 */ /* 0x000fe4000fffe0ff */
[----:B------:R-:W-:Y:S01]  /*3400*/  UIADD3 UR30, UPT, UPT, UR26, 0x6, URZ ;  /* 0x000000061a1e7890 */ /* 0x000fe2000fffe0ff */
[----:B------:R2:W-:Y:S01]  /*3410*/  UTCQMMA gdesc[UR26], gdesc[UR28], tmem[UR8], tmem[UR24], idesc[UR25], UP4 ;  /* 0x00ff181c1a0075ea */ /* 0x0005e2000a000308 */
[----:B------:R-:W-:Y:S01]  /*3420*/  UPLOP3.LUT UP4, UPT, UPT, UPT, UPT, 0x80, 0x8 ;  /* 0x000000000008789c */ /* 0x000fe20003f8f070 */
[----:B------:R-:W-:Y:S01]  /*3430*/  UMOV UR39, 0x40004040 ;  /* 0x4000404000277882 */ /* 0x000fe20000000000 */
[----:B------:R-:W-:Y:S01]  /*3440*/  UMOV UR37, 0x40004040 ;  /* 0x4000404000257882 */ /* 0x000fe20000000000 */
[----:B------:R2:W-:Y:S01]  /*3450*/  UTCQMMA gdesc[UR38], gdesc[UR40], tmem[UR8], tmem[UR22], idesc[UR23], UPT ;  /* 0x00ff1628260075ea */ /* 0x0005e2000b800308 */
[----:B------:R-:W-:Y:S01]  /*3460*/  UMOV UR35, 0x40004040 ;  /* 0x4000404000237882 */ /* 0x000fe20000000000 */
[----:B------:R-:W-:Y:S01]  /*3470*/  UMOV UR33, 0x40004040 ;  /* 0x4000404000217882 */ /* 0x000fe20000000000 */
[----:B------:R-:W-:Y:S01]  /*3480*/  UMOV UR31, 0x40004040 ;  /* 0x40004040001f7882 */ /* 0x000fe20000000000 */
[----:B------:R2:W-:Y:S01]  /*3490*/  UTCQMMA gdesc[UR34], gdesc[UR36], tmem[UR8], tmem[UR20], idesc[UR21], UPT ;  /* 0x00ff1424220075ea */ /* 0x0005e2000b800308 */
[----:B------:R2:W-:Y:S01]  /*34a0*/  UTCQMMA gdesc[UR30], gdesc[UR32], tmem[UR8], tmem[UR18], idesc[UR19], UPT ;  /* 0x00ff12201e0075ea */ /* 0x0005e2000b800308 */
[----:B------:R2:W-:Y:S01]  /*34b0*/  UTCBAR [UR6], URZ ;  /* 0x000000ff060073e9 */ /* 0x0005e200080000ff */
[----:B------:R-:W-:Y:S01]  /*34c0*/  UMOV UR17, UR14 ;  /* 0x0000000e00117c82 */ /* 0x000fe20008000000 */
[----:B------:R-:W-:Y:S05]  /*34d0*/  BRA.U UP0, `(.L_x_60) ;  /* 0xfffffffd00507547 */ /* 0x000fea000b83ffff */
.L_x_57:
[----:B------:R-:W-:Y:S01]  /*34e0*/  UIADD3 UR15, UPT, UPT, UR15, 0x1, URZ ;  /* 0x000000010f0f7890 */ /* 0x000fe2000fffe0ff */
[C---:B------:R-:W-:Y:S01]  /*34f0*/  ISETP.NE.AND P0, PT, R10.reuse, 0x2, PT ;  /* 0x000000020a00780c */ /* 0x040fe20003f05270 */
[----:B------:R-:W-:Y:S02]  /*3500*/  UIADD3 UR7, UPT, UPT, UR7, 0xb0, URZ ;  /* 0x000000b007077890 */ /* 0x000fe4000fffe0ff */
[----:B------:R-:W-:Y:S01]  /*3510*/  UISETP.NE.AND UP0, UPT, UR15, 0x4, UPT ;  /* 0x000000040f00788c */ /* 0x000fe2000bf05270 */
[----:B-12---:R-:W-:Y:S02]  /*3520*/  SEL R0, RZ, 0x1, P0 ;  /* 0x00000001ff007807 */ /* 0x006fe40000000000 */
[----:B------:R-:W-:Y:S01]  /*3530*/  SEL R10, R10, RZ, P0 ;  /* 0x000000ff0a0a7207 */ /* 0x000fe20000000000 */
[----:B------:R-:W-:Y:S01]  /*3540*/  USEL UR6, URZ, 0x1, UP0 ;  /* 0x00000001ff067887 */ /* 0x000fe20008000000 */
[----:B------:R-:W-:Y:S01]  /*3550*/  LOP3.LUT R9, R9, R0, RZ, 0x3c, !PT ;  /* 0x0000000009097212 */ /* 0x000fe200078e3cff */
[----:B------:R-:W-:Y:S01]  /*3560*/  USEL UR15, UR15, URZ, UP0 ;  /* 0x000000ff0f0f7287 */ /* 0x000fe20008000000 */
[----:B------:R1:W-:Y:S03]  /*3570*/  UTCBAR [UR7], URZ ;  /* 0x000000ff070073e9 */ /* 0x0003e600080000ff */
[----:B------:R-:W-:Y:S01]  /*3580*/  LOP3.LUT R11, R11, UR6, RZ, 0x3c, !PT ;  /* 0x000000060b0b7c12 */ /* 0x000fe2000f8e3cff */
[----:B------:R-:W-:Y:S07]  /*3590*/  @P1 BRA `(.L_x_61) ;  /* 0xfffffff800a01947 */ /* 0x000fee000383ffff */
[----:B------:R-:W2:Y:S01]  /*35a0*/  S2UR UR4, SR_CgaCtaId ;  /* 0x00000000000479c3 */ /* 0x000ea20000008800 */
[----:B------:R-:W-:Y:S01]  /*35b0*/  ELECT P0, URZ, PT ;  /* 0x0000000000ff782f */ /* 0x000fe20003800000 */
[----:B------:R-:W-:Y:S01]  /*35c0*/  IMAD.MOV.U32 R0, RZ, RZ, 0x1 ;  /* 0x00000001ff007424 */ /* 0x000fe200078e00ff */
[----:B------:R-:W-:Y:S01]  /*35d0*/  UIADD3 UR5, UPT, UPT, UR5, 0xd0, URZ ;  /* 0x000000d005057890 */ /* 0x000fe2000fffe0ff */
[----:B------:R-:W-:Y:S01]  /*35e0*/  SHF.L.U32 R3, R11, 0x1f, RZ ;  /* 0x0000001f0b037819 */ /* 0x000fe200000006ff */
[----:B------:R-:W-:-:S03]  /*35f0*/  UMOV UR6, 0x40 ;  /* 0x0000004000067882 */ /* 0x000fc60000000000 */
[----:B------:R-:W-:Y:S01]  /*3600*/  UVIRTCOUNT.DEALLOC.SMPOOL 0x80 ;  /* 0x000000800000784c */ /* 0x000fe20000000000 */
[----:B--2---:R-:W-:Y:S02]  /*3610*/  ULEA UR4, UR4, UR6, 0x18 ;  /* 0x0000000604047291 */ /* 0x004fe4000f8ec0ff */
[----:B------:R-:W-:-:S07]  /*3620*/  ULEA UR6, UR15, UR5, 0x3 ;  /* 0x000000050f067291 */ /* 0x000fce000f8e18ff */
[----:B------:R2:W-:Y:S02]  /*3630*/  @P0 STS.U8 [UR4+0x1c], R0 ;  /* 0x00001c00ff000988 */ /* 0x0005e40008000004 */
[----:B------:R-:W4:Y:S02]  /*3640*/  SYNCS.PHASECHK.TRANS64.TRYWAIT P0, [UR6], R3 ;  /* 0x00000003ff0075a7 */ /* 0x000f240008001106 */
[----:B--2-4-:R-:W-:Y:S05]  /*3650*/  @!P0 BRA `(.L_x_62) ;  /* 0x0000005000a88947 */ /* 0x014fea0003800000 */
.L_x_132:
[----:B-1----:R-:W-:-:S04]  /*3660*/  UIADD3 UR7, UPT, UPT, UR15, 0x1, URZ ;  /* 0x000000010f077890 */ /* 0x002fc8000fffe0ff */
[----:B------:R-:W-:-:S04]  /*3670*/  UISETP.NE.AND UP0, UPT, UR7, 0x4, UPT ;  /* 0x000000040700788c */ /* 0x000fc8000bf05270 */
[----:B------:R-:W-:Y:S02]  /*3680*/  USEL UR8, URZ, 0x1, UP0 ;  /* 0x00000001ff087887 */ /* 0x000fe40008000000 */
[----:B------:R-:W-:-:S04]  /*3690*/  USEL UR7, UR7, URZ, UP0 ;  /* 0x000000ff07077287 */ /* 0x000fc80008000000 */
[----:B------:R-:W-:Y:S01]  /*36a0*/  ULEA UR6, UR7, UR5, 0x3 ;  /* 0x0000000507067291 */ /* 0x000fe2000f8e18ff */
[----:B------:R-:W-:-:S04]  /*36b0*/  LOP3.LUT R2, R11, UR8, RZ, 0x3c, !PT ;  /* 0x000000080b027c12 */ /* 0x000fc8000f8e3cff */
[----:B--2---:R-:W-:-:S04]  /*36c0*/  SHF.L.U32 R3, R2, 0x1f, RZ ;  /* 0x0000001f02037819 */ /* 0x004fc800000006ff */
[----:B------:R-:W1:Y:S02]  /*36d0*/  SYNCS.PHASECHK.TRANS64.TRYWAIT P0, [UR6], R3 ;  /* 0x00000003ff0075a7 */ /* 0x000e640008001106 */
[----:B-1----:R-:W-:Y:S05]  /*36e0*/  @!P0 BRA `(.L_x_63) ;  /* 0x00000050009c8947 */ /* 0x002fea0003800000 */
.L_x_134:
        /* <DEDUP_REMOVED lines=9> */
.L_x_136:
[----:B------:R-:W-:-:S04]  /*3780*/  UIADD3 UR7, UPT, UPT, UR7, 0x1, URZ ;  /* 0x0000000107077890 */ /* 0x000fc8000fffe0ff */
[----:B------:R-:W-:-:S04]  /*3790*/  UISETP.NE.AND UP0, UPT, UR7, 0x4, UPT ;  /* 0x000000040700788c */ /* 0x000fc8000bf05270 */
[----:B------:R-:W-:Y:S02]  /*37a0*/  USEL UR6, URZ, 0x1, UP0 ;  /* 0x00000001ff067887 */ /* 0x000fe40008000000 */
[----:B------:R-:W-:-:S04]  /*37b0*/  USEL UR7, UR7, URZ, UP0 ;  /* 0x000000ff07077287 */ /* 0x000fc80008000000 */
[----:B------:R-:W-:Y:S01]  /*37c0*/  ULEA UR7, UR7, UR5, 0x3 ;  /* 0x0000000507077291 */ /* 0x000fe2000f8e18ff */
[----:B-1----:R-:W-:-:S04]  /*37d0*/  LOP3.LUT R3, R2, UR6, RZ, 0x3c, !PT ;  /* 0x0000000602037c12 */ /* 0x002fc8000f8e3cff */
[----:B------:R-:W-:-:S04]  /*37e0*/  SHF.L.U32 R3, R3, 0x1f, RZ ;  /* 0x0000001f03037819 */ /* 0x000fc800000006ff */
[----:B------:R-:W1:Y:S02]  /*37f0*/  SYNCS.PHASECHK.TRANS64.TRYWAIT P0, [UR7], R3 ;  /* 0x00000003ff0075a7 */ /* 0x000e640008001107 */
[----:B-1----:R-:W-:Y:S05]  /*3800*/  @!P0 BRA `(.L_x_65) ;  /* 0x0000005000848947 */ /* 0x002fea0003800000 */
.L_x_138:
[----:B------:R-:W-:Y:S01]  /*3810*/  NOP ;  /* 0x0000000000007918 */ /* 0x000fe20000000000 */
[----:B-1----:R-:W1:Y:S01]  /*3820*/  LDS R0, [UR4+0x14] ;  /* 0x00001404ff007984 */ /* 0x002e620008000800 */
[----:B------:R-:W-:Y:S01]  /*3830*/  ULOP3.LUT UR6, UR16, 0xffff, URZ, 0xc0, !UPT ;  /* 0x0000ffff10067892 */ /* 0x000fe2000f8ec0ff */
[----:B------:R-:W-:Y:S01]  /*3840*/  UMOV UR8, 0xffff ;  /* 0x0000ffff00087882 */ /* 0x000fe20000000000 */
[----:B------:R-:W-:Y:S02]  /*3850*/  UMOV UR5, 0x1 ;  /* 0x0000000100057882 */ /* 0x000fe40000000000 */
[----:B------:R-:W-:-:S04]  /*3860*/  USHF.R.U32.HI UR6, URZ, 0x5, UR6 ;  /* 0x00000005ff067899 */ /* 0x000fc80008011606 */
[----:B------:R-:W-:Y:S02]  /*3870*/  USHF.L.U32 UR8, UR8, UR6, URZ ;  /* 0x0000000608087299 */ /* 0x000fe400080006ff */
[----:B------:R-:W-:-:S04]  /*3880*/  USHF.L.U32 UR5, UR5, UR6, URZ ;  /* 0x0000000605057299 */ /* 0x000fc800080006ff */
[----:B-1----:R-:W-:-:S04]  /*3890*/  LOP3.LUT R0, R0, UR8, RZ, 0xc0, !PT ;  /* 0x0000000800007c12 */ /* 0x002fc8000f8ec0ff */
[----:B------:R-:W-:-:S13]  /*38a0*/  ISETP.NE.AND P0, PT, R0, UR8, PT ;  /* 0x0000000800007c0c */ /* 0x000fda000bf05270 */
[----:B------:R-:W-:Y:S05]  /*38b0*/  @P0 BRA `(.L_x_66) ;  /* 0x0000000000580947 */ /* 0x000fea0003800000 */
[----:B------:R-:W1:Y:S02]  /*38c0*/  LDS R0, [UR4+0x18] ;  /* 0x00001804ff007984 */ /* 0x000e640008000800 */
[----:B-1----:R-:W-:-:S04]  /*38d0*/  LOP3.LUT R0, R0, UR5, RZ, 0xc0, !PT ;  /* 0x0000000500007c12 */ /* 0x002fc8000f8ec0ff */
[----:B------:R-:W-:-:S13]  /*38e0*/  ISETP.NE.AND P0, PT, R0, UR5, PT ;  /* 0x0000000500007c0c */ /* 0x000fda000bf05270 */
[----:B------:R-:W-:Y:S05]  /*38f0*/  @P0 BRA `(.L_x_67) ;  /* 0x00000000003c0947 */ /* 0x000fea0003800000 */
[----:B------:R-:W1:Y:S01]  /*3900*/  S2R R2, SR_LANEID ;  /* 0x0000000000027919 */ /* 0x000e620000000000 */
[----:B------:R-:W-:Y:S01]  /*3910*/  ULOP3.LUT UR8, URZ, UR8, URZ, 0x33, !UPT ;  /* 0x00000008ff087292 */ /* 0x000fe2000f8e33ff */
[----:B------:R-:W-:Y:S01]  /*3920*/  LOP3.LUT R4, RZ, UR5, RZ, 0x33, !PT ;  /* 0x00000005ff047c12 */ /* 0x000fe2000f8e33ff */
[----:B------:R-:W-:Y:S02]  /*3930*/  VOTEU.ANY UR7, UPT, PT ;  /* 0x0000000000077886 */ /* 0x000fe400038e0100 */
[----:B------:R-:W-:Y:S01]  /*3940*/  UFLO.U32 UR7, UR7 ;  /* 0x00000007000772bd */ /* 0x000fe200080e0000 */
[----:B------:R-:W2:Y:S01]  /*3950*/  REDUX UR5, R4 ;  /* 0x00000000040573c4 */ /* 0x000ea20000000000 */
[----:B------:R-:W-:-:S06]  /*3960*/  IMAD.U32 R0, RZ, RZ, UR8 ;  /* 0x00000008ff007e24 */ /* 0x000fcc000f8e00ff */
[----:B------:R4:W-:Y:S01]  /*3970*/  UTCATOMSWS.AND URZ, UR8 ;  /* 0x0000000800ff79e3 */ /* 0x0009e20008000000 */
[----:B------:R-:W3:Y:S01]  /*3980*/  REDUX UR6, R0 ;  /* 0x00000000000673c4 */ /* 0x000ee20000000000 */
[----:B-1----:R-:W-:Y:S01]  /*3990*/  ISETP.EQ.U32.AND P0, PT, R2, UR7, PT ;  /* 0x0000000702007c0c */ /* 0x002fe2000bf02070 */
[----:B--2---:R-:W-:Y:S01]  /*39a0*/  IMAD.U32 R2, RZ, RZ, UR5 ;  /* 0x00000005ff027e24 */ /* 0x004fe2000f8e00ff */
[----:B---3--:R-:W-:-:S11]  /*39b0*/  MOV R3, UR6 ;  /* 0x0000000600037c02 */ /* 0x008fd60008000f00 */
[----:B------:R4:W-:Y:S04]  /*39c0*/  @P0 ATOMS.AND RZ, [UR4+0x14], R3 ;  /* 0x00001403ffff098c */ /* 0x0009e8000a800004 */
[----:B------:R4:W-:Y:S01]  /*39d0*/  @P0 ATOMS.AND RZ, [UR4+0x18], R2 ;  /* 0x00001802ffff098c */ /* 0x0009e2000a800004 */
[----:B------:R-:W-:Y:S05]  /*39e0*/  BRA `(.L_x_68) ;  /* 0x0000000000147947 */ /* 0x000fea0003800000 */
.L_x_67:
[----:B------:R-:W-:Y:S02]  /*39f0*/  MOV R2, 0x3a10 ;  /* 0x00003a1000027802 */ /* 0x000fe40000000f00 */
[----:B---3-5:R-:W-:Y:S05]  /*3a00*/  CALL.REL.NOINC `($__internal_0_$__cuda_sm10x_tcgen05_guardrail_trap_col_being_dealloced_not_returned_by_alloc) ;  /* 0x0000005000e07944 */ /* 0x028fea0003c00000 */
[----:B------:R-:W-:Y:S05]  /*3a10*/  BRA `(.L_x_68) ;  /* 0x0000000000087947 */ /* 0x000fea0003800000 */
.L_x_66:
[----:B------:R-:W-:Y:S02]  /*3a20*/  MOV R2, 0x3a40 ;  /* 0x00003a4000027802 */ /* 0x000fe40000000f00 */
[----:B---3-5:R-:W-:Y:S05]  /*3a30*/  CALL.REL.NOINC `($__internal_2_$__cuda_sm10x_tcgen05_guardrail_trap_unallocated_columns_being_dealloced) ;  /* 0x0000005000ec7944 */ /* 0x028fea0003c00000 */
.L_x_68:
[----:B------:R-:W-:Y:S01]  /*3a40*/  NOP ;  /* 0x0000000000007918 */ /* 0x000fe20000000000 */
[----:B----4-:R-:W-:Y:S05]  /*3a50*/  EXIT ;  /* 0x000000000000794d */ /* 0x010fea0003800000 */
.L_x_50:
[----:B------:R-:W-:-:S09]  /*3a60*/  UISETP.NE.OR UP2, UPT, UR8, 0x3, !UP2 ;  /* 0x000000030800788c */ /* 0x000fd2000d745670 */
[----:B------:R-:W-:Y:S05]  /*3a70*/  BRA.U UP2, `(.L_x_69) ;  /* 0x0000000d02407547 */ /* 0x000fea000b800000 */
[----:B------:R-:W1:Y:S01]  /*3a80*/  LDC R0, c[0x0][0xb30] ;  /* 0x0002cc00ff007b82 */ /* 0x000e620000000800 */
[----:B------:R-:W2:Y:S01]  /*3a90*/  LDCU.64 UR8, c[0x0][0x888] ;  /* 0x00011100ff0877ac */ /* 0x000ea20008000a00 */
[----:B------:R-:W-:Y:S02]  /*3aa0*/  HFMA2 R29, -RZ, RZ, 0, 0 ;  /* 0x00000000ff1d7431 */ /* 0x000fe400000001ff */
[----:B------:R-:W-:Y:S01]  /*3ab0*/  IMAD.MOV.U32 R31, RZ, RZ, 0x1 ;  /* 0x00000001ff1f7424 */ /* 0x000fe200078e00ff */
[----:B------:R-:W-:Y:S01]  /*3ac0*/  MOV R23, 0x2000 ;  /* 0x0000200000177802 */ /* 0x000fe20000000f00 */
[----:B------:R-:W4:Y:S01]  /*3ad0*/  LDCU.64 UR4, c[0x0][0x890] ;  /* 0x00011200ff0477ac */ /* 0x000f220008000a00 */
[----:B------:R-:W-:Y:S01]  /*3ae0*/  IMAD.MOV.U32 R30, RZ, RZ, RZ ;  /* 0x000000ffff1e7224 */ /* 0x000fe200078e00ff */
[----:B------:R-:W3:Y:S01]  /*3af0*/  LDC R19, c[0x0][0x370] ;  /* 0x0000dc00ff137b82 */ /* 0x000ee20000000800 */
[----:B------:R-:W-:Y:S01]  /*3b00*/  UMOV UR7, 0x400 ;  /* 0x0000040000077882 */ /* 0x000fe20000000000 */
[----:B------:R-:W-:-:S02]  /*3b10*/  UPLOP3.LUT UP1, UPT, UPT, UPT, UPT, 0x40, 0x4 ;  /* 0x000000000004789c */ /* 0x000fc40003f2e870 */
[----:B------:R-:W-:-:S04]  /*3b20*/  ULEA UR7, UR37, UR7, 0x18 ;  /* 0x0000000725077291 */ /* 0x000fc8000f8ec0ff */
[----:B------:R-:W3:Y:S01]  /*3b30*/  LDC R2, c[0x0][0xb0c] ;  /* 0x0002c300ff027b82 */ /* 0x000ee20000000800 */
[----:B------:R-:W-:Y:S02]  /*3b40*/  UIADD3 UR13, UPT, UPT, UR7, 0x68, URZ ;  /* 0x00000068070d7890 */ /* 0x000fe4000fffe0ff */
[----:B--2---:R-:W-:Y:S02]  /*3b50*/  UISETP.NE.U32.AND UP2, UPT, UR8, URZ, UPT ;  /* 0x000000ff0800728c */ /* 0x004fe4000bf45070 */
[----:B------:R-:W-:Y:S02]  /*3b60*/  UIADD3 UR17, UPT, UPT, UR7, 0x60, URZ ;  /* 0x0000006007117890 */ /* 0x000fe4000fffe0ff */
[----:B----4-:R-:W-:Y:S01]  /*3b70*/  UISETP.NE.U32.AND UP3, UPT, UR4, URZ, UPT ;  /* 0x000000ff0400728c */ /* 0x010fe2000bf65070 */
[----:B------:R-:W2:Y:S01]  /*3b80*/  LDC R18, c[0x0][0xb20] ;  /* 0x0002c800ff127b82 */ /* 0x000ea20000000800 */
[----:B-1----:R-:W-:Y:S01]  /*3b90*/  ISETP.NE.AND P1, PT, R0, 0x1, PT ;  /* 0x000000010000780c */ /* 0x002fe20003f25270 */
[----:B------:R-:W-:-:S02]  /*3ba0*/  UISETP.NE.AND.EX UP2, UPT, UR9, URZ, UPT, UP2 ;  /* 0x000000ff0900728c */ /* 0x000fc4000bf45320 */
[----:B------:R-:W-:Y:S02]  /*3bb0*/  UPRMT UR13, UR37, 0x654, UR13 ;  /* 0x00000654250d7896 */ /* 0x000fe4000800000d */
[----:B------:R-:W-:Y:S02]  /*3bc0*/  UISETP.NE.AND.EX UP3, UPT, UR5, URZ, UPT, UP3 ;  /* 0x000000ff0500728c */ /* 0x000fe4000bf65330 */
[----:B------:R-:W1:Y:S08]  /*3bd0*/  LDC.64 R32, c[0x0][0x348] ;  /* 0x0000d200ff207b82 */ /* 0x000e700000000a00 */
[----:B------:R-:W4:Y:S08]  /*3be0*/  LDC.64 R16, c[0x0][0xb10] ;  /* 0x0002c400ff107b82 */ /* 0x000f300000000a00 */
[----:B------:R-:W1:Y:S08]  /*3bf0*/  LDC.64 R6, c[0x0][0xb18] ;  /* 0x0002c600ff067b82 */ /* 0x000e700000000a00 */
[----:B------:R-:W1:Y:S08]  /*3c00*/  LDC.64 R4, c[0x0][0xb28] ;  /* 0x0002ca00ff047b82 */ /* 0x000e700000000a00 */
[----:B--23--:R-:W1:Y:S02]  /*3c10*/  LDC R22, c[0x0][0x374] ;  /* 0x0000dd00ff167b82 */ /* 0x00ce640000000800 */
.L_x_78:
[C---:B------:R-:W-:Y:S02]  /*3c20*/  LEA R0, R30.reuse, UR7, 0x3 ;  /* 0x000000071e007c11 */ /* 0x040fe4000f8e18ff */
[----:B------:R-:W-:Y:S02]  /*3c30*/  SHF.L.U32 R3, R29, 0x1f, RZ ;  /* 0x0000001f1d037819 */ /* 0x000fe400000006ff */
[----:B------:R-:W-:Y:S02]  /*3c40*/  LEA R24, R30, UR7, 0x4 ;  /* 0x000000071e187c11 */ /* 0x000fe4000f8e20ff */
[----:B--2---:R-:W2:Y:S02]  /*3c50*/  SYNCS.PHASECHK.TRANS64.TRYWAIT P0, [R0+URZ+0x90], R3 ;  /* 0x00009003000075a7 */ /* 0x004ea400080011ff */
[----:B--2---:R-:W-:Y:S05]  /*3c60*/  @!P0 BRA `(.L_x_70) ;  /* 0x0000004c00848947 */ /* 0x004fea0003800000 */
.L_x_139:
[----:B------:R-:W-:Y:S01]  /*3c70*/  ISETP.GE.AND P0, PT, R72, 0x1, PT ;  /* 0x000000014800780c */ /* 0x000fe20003f06270 */
[----:B------:R-:W3:Y:S01]  /*3c80*/  LDS.128 R24, [R24+0x120] ;  /* 0x0001200018187984 */ /* 0x000ee20000000c00 */
[----:B--2---:R-:W-:Y:S01]  /*3c90*/  VIADD R0, R0, 0xa0 ;  /* 0x000000a000007836 */ /* 0x004fe20000000000 */
[----:B------:R-:W-:Y:S01]  /*3ca0*/  @!PT LDS RZ, [RZ] ;  /* 0x00000000fffff984 */ /* 0x000fe20000000800 */
[----:B------:R-:W-:Y:S01]  /*3cb0*/  @!PT LDS RZ, [RZ] ;  /* 0x00000000fffff984 */ /* 0x000fe20000000800 */
[----:B------:R-:W-:Y:S01]  /*3cc0*/  @!PT LDS RZ, [RZ] ;  /* 0x00000000fffff984 */ /* 0x000fe20000000800 */
[----:B------:R-:W-:Y:S01]  /*3cd0*/  @!PT LDS RZ, [RZ] ;  /* 0x00000000fffff984 */ /* 0x000fe20000000800 */
[----:B------:R2:W-:Y:S06]  /*3ce0*/  MEMBAR.ALL.CTA ;  /* 0x0000000000007992 */ /* 0x0005ec0000008000 */
[----:B--2---:R-:W2:Y:S01]  /*3cf0*/  FENCE.VIEW.ASYNC.S ;  /* 0x00000000000073c6 */ /* 0x004ea20000000000 */
[----:B------:R-:W-:Y:S04]  /*3d00*/  PRMT R0, RZ, 0x654, R0 ;  /* 0x00000654ff007816 */ /* 0x000fe80000000000 */
[----:B--2---:R2:W-:Y:S01]  /*3d10*/  SYNCS.ARRIVE.TRANS64.RED.A1T0 RZ, [R0+URZ], RZ ;  /* 0x000000ff00ff79a7 */ /* 0x0045e200081004ff */
[----:B---3--:R-:W-:Y:S11]  /*3d20*/  LOP3.LUT P3, RZ, R26, 0x1, RZ, 0xc0, !PT ;  /* 0x000000011aff7812 */ /* 0x008ff6000786c0ff */
[----:B------:R-:W-:Y:S02]  /*3d30*/  @!UPT UIADD3 URZ, UPT, UPT, URZ, URZ, URZ ;  /* 0x000000fffffff290 */ /* 0x000fe4000fffe0ff */
[----:B------:R-:W-:Y:S02]  /*3d40*/  @P3 MOV R13, R24 ;  /* 0x00000018000d3202 */ /* 0x000fe40000000f00 */
[----:B------:R-:W-:Y:S01]  /*3d50*/  @P3 LOP3.LUT R8, R25, 0xffff, RZ, 0xc0, !PT ;  /* 0x0000ffff19083812 */ /* 0x000fe200078ec0ff */
[----:B--2---:R-:W-:Y:S06]  /*3d60*/  @!P0 BRA `(.L_x_71) ;  /* 0x0000000000a48947 */ /* 0x004fec0003800000 */
[----:B-1----:R-:W-:Y:S01]  /*3d70*/  IMAD.HI.U32 R35, R22, R7, RZ ;  /* 0x0000000716237227 */ /* 0x002fe200078e00ff */
[----:B------:R-:W-:Y:S02]  /*3d80*/  ISETP.NE.AND P0, PT, R6, 0x1, PT ;  /* 0x000000010600780c */ /* 0x000fe40003f05270 */
[----:B------:R-:W-:Y:S01]  /*3d90*/  ISETP.NE.AND P2, PT, R72, 0x1, PT ;  /* 0x000000014800780c */ /* 0x000fe20003f45270 */
[----:B----4-:R-:W-:Y:S01]  /*3da0*/  IMAD.HI.U32 R34, R19, R16, RZ ;  /* 0x0000001013227227 */ /* 0x010fe200078e00ff */
[----:B------:R-:W-:Y:S02]  /*3db0*/  SHF.R.U32.HI R35, RZ, R18, R35 ;  /* 0x00000012ff237219 */ /* 0x000fe40000011623 */
[----:B------:R-:W-:Y:S01]  /*3dc0*/  ISETP.NE.AND P4, PT, R2, 0x1, PT ;  /* 0x000000010200780c */ /* 0x000fe20003f85270 */
[----:B------:R-:W-:Y:S01]  /*3dd0*/  IMAD.HI.U32 R36, R13, R16, RZ ;  /* 0x000000100d247227 */ /* 0x000fe200078e00ff */
[----:B------:R-:W-:Y:S02]  /*3de0*/  SHF.R.U32.HI R34, RZ, R17, R34 ;  /* 0x00000011ff227219 */ /* 0x000fe40000011622 */
[----:B------:R-:W-:Y:S01]  /*3df0*/  SEL R3, R22, R35, !P0 ;  /* 0x0000002316037207 */ /* 0x000fe20004000000 */
[C---:B------:R-:W-:Y:S01]  /*3e00*/  IMAD.HI.U32 R35, R8.reuse, R7, RZ ;  /* 0x0000000708237227 */ /* 0x040fe200078e00ff */
[----:B------:R-:W-:Y:S02]  /*3e10*/  SEL R11, R19, R34, !P4 ;  /* 0x00000022130b7207 */ /* 0x000fe40006000000 */
[----:B------:R-:W-:Y:S01]  /*3e20*/  SHF.R.U32.HI R36, RZ, R17, R36 ;  /* 0x00000011ff247219 */ /* 0x000fe20000011624 */
[----:B------:R-:W-:Y:S01]  /*3e30*/  IMAD.HI.U32 R38, R3, R4, RZ ;  /* 0x0000000403267227 */ /* 0x000fe200078e00ff */
[----:B------:R-:W-:Y:S03]  /*3e40*/  SHF.R.U32.HI R35, RZ, R18, R35 ;  /* 0x00000012ff237219 */ /* 0x000fe60000011623 */
[----:B------:R-:W-:Y:S01]  /*3e50*/  IMAD.HI.U32 R34, R11, R4, RZ ;  /* 0x000000040b227227 */ /* 0x000fe200078e00ff */
[----:B------:R-:W-:Y:S02]  /*3e60*/  @P2 SHF.R.U32.HI R3, RZ, R5, R38 ;  /* 0x00000005ff032219 */ /* 0x000fe40000011626 */
[----:B------:R-:W-:Y:S02]  /*3e70*/  SEL R9, R8, R35, !P0 ;  /* 0x0000002308097207 */ /* 0x000fe40004000000 */
[----:B------:R-:W-:Y:S01]  /*3e80*/  @P2 SHF.R.U32.HI R11, RZ, R5, R34 ;  /* 0x00000005ff0b2219 */ /* 0x000fe20000011622 */
[C---:B------:R-:W-:Y:S01]  /*3e90*/  IMAD R10, R72.reuse, R3, RZ ;  /* 0x00000003480a7224 */ /* 0x040fe200078e02ff */
[----:B------:R-:W-:Y:S01]  /*3ea0*/  SEL R3, R13, R36, !P4 ;  /* 0x000000240d037207 */ /* 0x000fe20006000000 */
[C---:B------:R-:W-:Y:S03]  /*3eb0*/  IMAD.HI.U32 R14, R9.reuse, R4, RZ ;  /* 0x00000004090e7227 */ /* 0x040fe600078e00ff */
[----:B------:R-:W-:Y:S01]  /*3ec0*/  ISETP.GE.AND P0, PT, R9, R10, PT ;  /* 0x0000000a0900720c */ /* 0x000fe20003f06270 */
[C---:B------:R-:W-:Y:S01]  /*3ed0*/  IMAD R12, R72.reuse, R11, RZ ;  /* 0x0000000b480c7224 */ /* 0x040fe200078e02ff */
[-C--:B------:R-:W-:Y:S04]  /*3ee0*/  SHF.R.U32.HI R14, RZ, R5.reuse, R14 ;  /* 0x00000005ff0e7219 */ /* 0x080fe8000001160e */
[----:B------:R-:W-:Y:S02]  /*3ef0*/  ISETP.GE.OR P0, PT, R3, R12, P0 ;  /* 0x0000000c0300720c */ /* 0x000fe40000706670 */
[----:B------:R-:W-:Y:S05]  /*3f00*/  SEL R15, R9, R14, !P2 ;  /* 0x0000000e090f7207 */ /* 0x000fea0005000000 */
[----:B------:R-:W-:Y:S04]  /*3f10*/  IMAD.MOV R14, RZ, RZ, -R15 ;  /* 0x000000ffff0e7224 */ /* 0x000fe800078e0a0f */
[----:B------:R-:W-:Y:S02]  /*3f20*/  IMAD R14, R72, R14, R9 ;  /* 0x0000000e480e7224 */ /* 0x000fe400078e0209 */
[C---:B------:R-:W-:Y:S05]  /*3f30*/  @!P0 IMAD.HI.U32 R10, R3.reuse, R4, RZ ;  /* 0x00000004030a8227 */ /* 0x040fea00078e00ff */
[----:B------:R-:W-:Y:S04]  /*3f40*/  @!P0 SHF.R.U32.HI R10, RZ, R5, R10 ;  /* 0x00000005ff0a8219 */ /* 0x000fe8000001160a */
[----:B------:R-:W-:Y:S01]  /*3f50*/  @!P0 SEL R0, R3, R10, !P2 ;  /* 0x0000000a03008207 */ /* 0x000fe20005000000 */
[----:B------:R-:W-:Y:S03]  /*3f60*/  IMAD.MOV R10, RZ, RZ, -R3 ;  /* 0x000000ffff0a7224 */ /* 0x000fe600078e0a03 */
[----:B------:R-:W-:Y:S01]  /*3f70*/  @!P0 IADD3 R15, PT, PT, R15, -R0, RZ ;  /* 0x800000000f0f8210 */ /* 0x000fe20007ffe0ff */
[----:B------:R-:W-:Y:S01]  /*3f80*/  @!P0 IMAD R0, R11, R14, R0 ;  /* 0x0000000e0b008224 */ /* 0x000fe200078e0200 */
[----:B------:R-:W-:Y:S01]  /*3f90*/  IADD3 R11, PT, PT, -R9, RZ, RZ ;  /* 0x000000ff090b7210 */ /* 0x000fe20007ffe1ff */
[----:B------:R-:W-:Y:S02]  /*3fa0*/  IMAD R13, R2, R10, R13 ;  /* 0x0000000a020d7224 */ /* 0x000fe400078e020d */
[----:B------:R-:W-:Y:S02]  /*3fb0*/  @!P0 IMAD R9, R15, R72, R3 ;  /* 0x000000480f098224 */ /* 0x000fe400078e0203 */
[----:B------:R-:W-:Y:S02]  /*3fc0*/  @!P0 IMAD.MOV.U32 R3, RZ, RZ, R0 ;  /* 0x000000ffff038224 */ /* 0x000fe400078e0000 */
[----:B------:R-:W-:Y:S02]  /*3fd0*/  IMAD R8, R6, R11, R8 ;  /* 0x0000000b06087224 */ /* 0x000fe400078e0208 */
[----:B------:R-:W-:Y:S02]  /*3fe0*/  IMAD R13, R3, R2, R13 ;  /* 0x00000002030d7224 */ /* 0x000fe400078e020d */
[----:B------:R-:W-:Y:S02]  /*3ff0*/  IMAD R8, R9, R6, R8 ;  /* 0x0000000609087224 */ /* 0x000fe400078e0208 */
.L_x_71:
[----:B------:R-:W-:Y:S05]  /*4000*/  BRA.U UP1, `(.L_x_72) ;  /* 0x0000000101107547 */ /* 0x000fea000b800000 */
[----:B------:R-:W-:Y:S04]  /*4010*/  MOV R0, UR6 ;  /* 0x0000000600007c02 */ /* 0x000fe80008000f00 */
[----:B------:R-:W-:Y:S04]  /*4020*/  SHF.L.U32 R3, R0, 0x1f, RZ ;  /* 0x0000001f00037819 */ /* 0x000fe800000006ff */
[----:B------:R-:W2:Y:S02]  /*4030*/  SYNCS.PHASECHK.TRANS64.TRYWAIT P0, [UR7+0x88], R3 ;  /* 0x00008803ff0075a7 */ /* 0x000ea40008001107 */
[----:B--2---:R-:W-:Y:S05]  /*4040*/  @!P0 BRA `(.L_x_73) ;  /* 0x0000004800a08947 */ /* 0x004fea0003800000 */
.L_x_72:
[----:B------:R-:W-:Y:S02]  /*4050*/  R2UR UR19, R21 ;  /* 0x00000000151372ca */ /* 0x000fe400000e0000 */
[----:B------:R-:W-:Y:S02]  /*4060*/  R2UR UR18, R20 ;  /* 0x00000000141272ca */ /* 0x000fe400000e0000 */
[----:B------:R-:W-:Y:S02]  /*4070*/  ISETP.NE.U32.AND P2, PT, RZ, UR4, PT ;  /* 0x00000004ff007c0c */ /* 0x000fe4000bf45070 */
[----:B------:R-:W-:Y:S02]  /*4080*/  SHF.L.U32 R12, R31, 0x1f, RZ ;  /* 0x0000001f1f0c7819 */ /* 0x000fe400000006ff */
[----:B------:R-:W-:Y:S05]  /*4090*/  ISETP.NE.AND.EX P2, PT, RZ, UR5, PT, P2 ;  /* 0x00000005ff007c0c */ /* 0x000fea000bf45320 */
[----:B------:R-:W-:Y:S02]  /*40a0*/  USHF.L.U32 UR19, UR19, 0x7, URZ ;  /* 0x0000000713137899 */ /* 0x000fe400080006ff */
[----:B------:R-:W-:Y:S01]  /*40b0*/  USHF.L.U32 UR18, UR18, 0x7, URZ ;  /* 0x0000000712127899 */ /* 0x000fe200080006ff */
[----:B------:R-:W-:Y:S11]  /*40c0*/  BRA.U !UP3, `(.L_x_74) ;  /* 0x000000010b347547 */ /* 0x000ff6000b800000 */
[----:B------:R-:W-:Y:S01]  /*40d0*/  UPLOP3.LUT UP0, UPT, UPT, UPT, UP2, 0x80, 0x8 ;  /* 0x000000000008789c */ /* 0x000fe20003f0f020 */
[----:B--2---:R-:W-:Y:S02]  /*40e0*/  HFMA2 R0, -RZ, RZ, 0, 5.9604644775390625e-08 ;  /* 0x00000001ff007431 */ /* 0x004fe400000001ff */
[----:B------:R-:W-:Y:S03]  /*40f0*/  IMAD.MOV.U32 R171, RZ, RZ, 0x1 ;  /* 0x00000001ffab7424 */ /* 0x000fe600078e00ff */
[----:B------:R-:W-:Y:S05]  /*4100*/  PLOP3.LUT P0, PT, PT, PT, UP0, 0x80, 0x8 ;  /* 0x000000000008781c */ /* 0x000fea0003f0f008 */
[----:B------:R-:W2:Y:S01]  /*4110*/  @UP0 LDCU.64 UR10, c[0x0][0x888] ;  /* 0x00011100ff0a07ac */ /* 0x000ea20008000a00 */
[----:B------:R-:W-:Y:S07]  /*4120*/  @UP0 UIMAD UR8, UR36, UR4, URZ ;  /* 0x00000004240802a4 */ /* 0x000fee000f8e02ff */
[----:B------:R-:W-:Y:S01]  /*4130*/  @!P0 PRMT R171, R0, 0x7610, R171 ;  /* 0x0000761000ab8816 */ /* 0x000fe200000000ab */
[----:B--2---:R-:W-:Y:S03]  /*4140*/  @UP0 UIMAD.WIDE UR10, UR8, 0x4, UR10 ;  /* 0x00000004080a08a5 */ /* 0x004fe6000f8e020a */
[----:B------:R-:W2:Y:S03]  /*4150*/  @!UP0 LDCU UR8, c[0x0][0x880] ;  /* 0x00011000ff0887ac */ /* 0x000ea60008000800 */
[----:B------:R-:W-:Y:S01]  /*4160*/  IMAD.U32 R10, RZ, RZ, UR10 ;  /* 0x0000000aff0a7e24 */ /* 0x000fe2000f8e00ff */
[----:B------:R-:W-:Y:S05]  /*4170*/  MOV R11, UR11 ;  /* 0x0000000b000b7c02 */ /* 0x000fea0008000f00 */
[----:B-----5:R3:W5:Y:S02]  /*4180*/  @P0 LDG.E R81, desc[UR46][R10.64] ;  /* 0x0000002e0a510981 */ /* 0x020764000c1e1900 */
[----:B--23--:R-:W-:Y:S07]  /*4190*/  @!P0 IMAD.U32 R81, RZ, RZ, UR8 ;  /* 0x00000008ff518e24 */ /* 0x00cfee000f8e00ff */
.L_x_74:
[----:B-----5:R-:W-:Y:S01]  /*41a0*/  @!P2 FSETP.EQ.AND P0, PT, R81, RZ, PT ;  /* 0x000000ff5100a20b */ /* 0x020fe20003f02000 */
[----:B------:R-:W-:Y:S01]  /*41b0*/  @!UPT UIADD3 URZ, UPT, UPT, URZ, URZ, URZ ;  /* 0x000000fffffff290 */ /* 0x000fe2000fffe0ff */
[----:B------:R-:W-:Y:S11]  /*41c0*/  @!P2 BRA `(.L_x_75) ;  /* 0x000000000014a947 */ /* 0x000ff60003800000 */
[----:B------:R-:W-:Y:S02]  /*41d0*/  LOP3.LUT P2, RZ, R171, 0xff, RZ, 0xc0, !PT ;  /* 0x000000ffabff7812 */ /* 0x000fe4000784c0ff */
[----:B------:R-:W-:Y:S04]  /*41e0*/  PLOP3.LUT P0, PT, PT, PT, UP0, 0x80, 0x8 ;  /* 0x000000000008781c */ /* 0x000fe80003f0f008 */
[----:B------:R-:W-:Y:S07]  /*41f0*/  PLOP3.LUT P0, PT, P0, PT, PT, 0x8, 0x80 ;  /* 0x000000000080781c */ /* 0x000fee000070e170 */
[----:B------:R-:W-:Y:S11]  /*4200*/  @P2 FSETP.EQ.AND P0, PT, R81, RZ, PT ;  /* 0x000000ff5100220b */ /* 0x000ff60003f02000 */
[----:B------:R-:W-:Y:S02]  /*4210*/  @!UPT UIADD3 URZ, UPT, UPT, URZ, URZ, URZ ;  /* 0x000000fffffff290 */ /* 0x000fe4000fffe0ff */
.L_x_75:
[----:B------:R-:W3:Y:S01]  /*4220*/  SYNCS.PHASECHK.TRANS64.TRYWAIT P2, [UR7+0x70], R12 ;  /* 0x0000700cff0075a7 */ /* 0x000ee20008041107 */
[----:B------:R-:W-:Y:S04]  /*4230*/  ELECT P4, URZ, PT ;  /* 0x0000000000ff782f */ /* 0x000fe80003880000 */
[----:B------:R-:W-:Y:S11]  /*4240*/  PLOP3.LUT P4, PT, P0, P4, PT, 0xf2, 0x2f ;  /* 0x00000000002f781c */ /* 0x000ff60000789e72 */
[----:B------:R-:W-:Y:S02]  /*4250*/  @!UPT UIADD3 URZ, UPT, UPT, URZ, URZ, URZ ;  /* 0x000000fffffff290 */ /* 0x000fe4000fffe0ff */
[----:B-1----:R-:W-:Y:S05]  /*4260*/  @!P4 IADD3 R21, P0, PT, R32, 0x580, RZ ;  /* 0x000005802015c810 */ /* 0x002fea0007f1e0ff */
[----:B------:R-:W-:Y:S01]  /*4270*/  @!P4 IMAD.X R20, RZ, RZ, R33, P0 ;  /* 0x000000ffff14c224 */ /* 0x000fe200000e0621 */
[----:B---3--:R-:W-:Y:S07]  /*4280*/  @!P2 BRA `(.L_x_76) ;  /* 0x000000480028a947 */ /* 0x008fee0003800000 */
.L_x_142:
[----:B------:R-:W3:Y:S01]  /*4290*/  LDC.64 R14, c[0x0][0xb10] ;  /* 0x0002c400ff0e7b82 */ /* 0x000ee20000000a00 */
[----:B------:R-:W-:Y:S01]  /*42a0*/  @!P4 R2UR UR8, R20 ;  /* 0x000000001408c2ca */ /* 0x000fe200000e0000 */
[----:B------:R-:W-:Y:S01]  /*42b0*/  VOTEU.ALL UP1, P4 ;  /* 0x0000000000ff7886 */ /* 0x000fe20002020000 */
[----:B------:R-:W-:Y:S01]  /*42c0*/  @!P4 R2UR UR9, R21 ;  /* 0x000000001509c2ca */ /* 0x000fe200000e0000 */
[----:B------:R-:W-:Y:S01]  /*42d0*/  UMOV UR10, 0x0 ;  /* 0x00000000000a7882 */ /* 0x000fe20000000000 */
[----:B------:R-:W-:Y:S03]  /*42e0*/  UMOV UR11, 0x10000000 ;  /* 0x10000000000b7882 */ /* 0x000fe60000000000 */
[----:B------:R-:W5:Y:S01]  /*42f0*/  LDC.64 R10, c[0x0][0xb18] ;  /* 0x0002c600ff0a7b82 */ /* 0x000f620000000a00 */
[----:B------:R-:W-:Y:S01]  /*4300*/  @!UP1 UIADD3 UR16, UPT, UPT, UR7, 0x200, URZ ;  /* 0x0000020007109890 */ /* 0x000fe2000fffe0ff */
[----:B------:R-:W-:Y:S01]  /*4310*/  @P3 SHF.R.U32.HI R28, RZ, 0x10, R25 ;  /* 0x00000010ff1c3819 */ /* 0x000fe20000011619 */
[----:B------:R-:W-:Y:S01]  /*4320*/  VOTEU.ALL UP1, P4 ;  /* 0x0000000000ff7886 */ /* 0x000fe20002020000 */
[----:B------:R-:W-:Y:S01]  /*4330*/  UMOV UR20, UR36 ;  /* 0x0000002400147c82 */ /* 0x000fe20008000000 */
[----:B------:R-:W-:Y:S03]  /*4340*/  VIADD R30, R30, 0x1 ;  /* 0x000000011e1e7836 */ /* 0x000fe60000000000 */
[----:B--2---:R-:W2:Y:S01]  /*4350*/  @!P1 LDC R0, c[0x0][0xb20] ;  /* 0x0002c800ff009b82 */ /* 0x004ea20000000800 */
[----:B------:R-:W-:Y:S01]  /*4360*/  IMAD.U32 R21, RZ, RZ, UR8 ;  /* 0x00000008ff157e24 */ /* 0x000fe2000f8e00ff */
[----:B------:R-:W-:Y:S06]  /*4370*/  UPRMT UR8, UR37, 0x654, UR17 ;  /* 0x0000065425087896 */ /* 0x000fec0008000011 */
[----:B-1----:R-:W1:Y:S01]  /*4380*/  @!P1 LDC R3, c[0x0][0xb0c] ;  /* 0x0002c300ff039b82 */ /* 0x002e620000000800 */
[----:B------:R-:W-:Y:S01]  /*4390*/  IMAD.U32 R20, RZ, RZ, UR9 ;  /* 0x00000009ff147e24 */ /* 0x000fe2000f8e00ff */
[----:B------:R-:W-:Y:S04]  /*43a0*/  @!P4 R2UR UR15, R21 ;  /* 0x00000000150fc2ca */ /* 0x000fe800000e0000 */
[----:B------:R-:W-:Y:S01]  /*43b0*/  @!P4 R2UR UR14, R20 ;  /* 0x00000000140ec2ca */ /* 0x000fe200000e0000 */
[----:B------:R-:W-:Y:S11]  /*43c0*/  @!P4 IMAD.MOV.U32 R20, RZ, RZ, 0x2000 ;  /* 0x00002000ff14c424 */ /* 0x000ff600078e00ff */
[----:B------:R-:W-:Y:S01]  /*43d0*/  @!UPT UIADD3 URZ, UPT, UPT, URZ, URZ, URZ ;  /* 0x000000fffffff290 */ /* 0x000fe2000fffe0ff */
[----:B------:R1:W-:Y:S01]  /*43e0*/  @!UP1 UTMALDG.3D [UR16], [UR14], desc[UR10] ;  /* 0x00000a100e0095b4 */ /* 0x0003e20008011000 */
[----:B------:R1:W-:Y:S02]  /*43f0*/  @!P4 SYNCS.ARRIVE.TRANS64.RED.A0TR RZ, [UR7+0x60], R20 ;  /* 0x00006014ffffc9a7 */ /* 0x0003e40008300407 */
[----:B-1----:R-:W-:Y:S01]  /*4400*/  @!P1 ISETP.NE.AND P2, PT, R3, 0x1, PT ;  /* 0x000000010300980c */ /* 0x002fe20003f45270 */
[C---:B---3--:R-:W-:Y:S01]  /*4410*/  @!P1 IMAD.HI.U32 R14, R13.reuse, R14, RZ ;  /* 0x0000000e0d0e9227 */ /* 0x048fe200078e00ff */
[----:B-----5:R-:W-:Y:S03]  /*4420*/  @!P1 ISETP.NE.AND P0, PT, R10, 0x1, PT ;  /* 0x000000010a00980c */ /* 0x020fe60003f05270 */
[C---:B------:R-:W-:Y:S01]  /*4430*/  @!P1 IMAD.HI.U32 R11, R8.reuse, R11, RZ ;  /* 0x0000000b080b9227 */ /* 0x040fe200078e00ff */
[----:B------:R-:W-:Y:S04]  /*4440*/  @!P1 SHF.R.U32.HI R14, RZ, R15, R14 ;  /* 0x0000000fff0e9219 */ /* 0x000fe8000001160e */
[----:B--2---:R-:W-:Y:S01]  /*4450*/  @!P1 SHF.R.U32.HI R9, RZ, R0, R11 ;  /* 0x00000000ff099219 */ /* 0x004fe2000001160b */
[----:B------:R-:W-:Y:S01]  /*4460*/  SYNCS.ARRIVE.TRANS64.RED.A1T0 RZ, [UR8], RZ ;  /* 0x000000ffffff79a7 */ /* 0x000fe20008100408 */
[----:B------:R-:W-:Y:S02]  /*4470*/  @!P1 SEL R14, R13, R14, !P2 ;  /* 0x0000000e0d0e9207 */ /* 0x000fe40005000000 */
[----:B------:R-:W-:Y:S01]  /*4480*/  @!P1 SEL R9, R8, R9, !P0 ;  /* 0x0000000908099207 */ /* 0x000fe20004000000 */
[----:B------:R-:W1:Y:S04]  /*4490*/  SYNCS.PHASECHK.TRANS64.TRYWAIT P5, [UR7+0x78], R12 ;  /* 0x0000780cff0075a7 */ /* 0x000e6800080a1107 */
[----:B------:R-:W-:Y:S02]  /*44a0*/  @!P1 IMAD.IADD R0, R9, 0x1, -R14 ;  /* 0x0000000109009824 */ /* 0x000fe400078e0a0e */
[----:B------:R-:W-:Y:S02]  /*44b0*/  @!P1 IMAD.IADD R9, R14, 0x1, -R9 ;  /* 0x000000010e099824 */ /* 0x000fe400078e0a09 */
[----:B------:R-:W-:Y:S02]  /*44c0*/  @!P1 IMAD R13, R0, R3, R13 ;  /* 0x00000003000d9224 */ /* 0x000fe400078e020d */
[----:B------:R-:W-:Y:S01]  /*44d0*/  @!P1 IMAD R8, R9, R10, R8 ;  /* 0x0000000a09089224 */ /* 0x000fe200078e0208 */
[----:B-1----:R-:W-:Y:S06]  /*44e0*/  @!P5 BRA `(.L_x_77) ;  /* 0x0000004400a8d947 */ /* 0x002fec0003800000 */
.L_x_144:
[----:B-1----:R-:W-:Y:S01]  /*44f0*/  @!P4 IADD3 R3, P0, PT, R32, 0x580, RZ ;  /* 0x000005802003c810 */ /* 0x002fe20007f1e0ff */
[----:B------:R-:W-:Y:S01]  /*4500*/  VOTEU.ALL UP1, P4 ;  /* 0x0000000000ff7886 */ /* 0x000fe20002020000 */
[----:B------:R-:W-:Y:S01]  /*4510*/  UMOV UR20, 0x0 ;  /* 0x0000000000147882 */ /* 0x000fe20000000000 */
[----:B------:R-:W-:Y:S01]  /*4520*/  UMOV UR21, 0x10000000 ;  /* 0x1000000000157882 */ /* 0x000fe20000000000 */
[----:B------:R-:W-:Y:S01]  /*4530*/  @!P4 R2UR UR9, R3 ;  /* 0x000000000309c2ca */ /* 0x000fe200000e0000 */
[----:B------:R-:W-:Y:S01]  /*4540*/  @!P4 IMAD.X R0, RZ, RZ, R33, P0 ;  /* 0x000000ffff00c224 */ /* 0x000fe200000e0621 */
[----:B------:R-:W-:Y:S01]  /*4550*/  @!UP1 UIADD3 UR10, UPT, UPT, UR18, 0x40, URZ ;  /* 0x00000040120a9890 */ /* 0x000fe2000fffe0ff */
[----:B------:R-:W-:Y:S01]  /*4560*/  ISETP.NE.AND P0, PT, R30, 0x2, PT ;  /* 0x000000021e00780c */ /* 0x000fe20003f05270 */
[----:B------:R-:W-:Y:S01]  /*4570*/  UMOV UR11, UR19 ;  /* 0x00000013000b7c82 */ /* 0x000fe20008000000 */
[----:B------:R-:W-:Y:S01]  /*4580*/  UMOV UR12, UR36 ;  /* 0x00000024000c7c82 */ /* 0x000fe20008000000 */
[----:B------:R-:W-:Y:S01]  /*4590*/  @!P4 R2UR UR8, R0 ;  /* 0x000000000008c2ca */ /* 0x000fe200000e0000 */
[----:B------:R-:W-:Y:S01]  /*45a0*/  IMAD.IADD R20, R8, 0x1, R147 ;  /* 0x0000000108147824 */ /* 0x000fe200078e0293 */
[----:B------:R-:W-:Y:S01]  /*45b0*/  @P3 R2UR UR36, R28 ;  /* 0x000000001c2432ca */ /* 0x000fe200000e0000 */
[----:B------:R-:W-:Y:S01]  /*45c0*/  IMAD.IADD R21, R13, 0x1, R170 ;  /* 0x000000010d157824 */ /* 0x000fe200078e02aa */
[----:B------:R-:W-:Y:S02]  /*45d0*/  SEL R0, RZ, 0x1, P0 ;  /* 0x00000001ff007807 */ /* 0x000fe40000000000 */
[----:B------:R-:W-:Y:S01]  /*45e0*/  LOP3.LUT R31, R31, 0x1, RZ, 0x3c, !PT ;  /* 0x000000011f1f7812 */ /* 0x000fe200078e3cff */
[----:B------:R-:W-:Y:S01]  /*45f0*/  IMAD.U32 R10, RZ, RZ, UR9 ;  /* 0x00000009ff0a7e24 */ /* 0x000fe2000f8e00ff */
[----:B------:R-:W-:Y:S01]  /*4600*/  @!UP1 UIADD3 UR9, UPT, UPT, UR7, 0x68, URZ ;  /* 0x0000006807099890 */ /* 0x000fe2000fffe0ff */
[----:B------:R-:W-:Y:S02]  /*4610*/  LOP3.LUT R29, R29, R0, RZ, 0x3c, !PT ;  /* 0x000000001d1d7212 */ /* 0x000fe400078e3cff */
[----:B------:R-:W-:Y:S02]  /*4620*/  SEL R30, R30, RZ, P0 ;  /* 0x000000ff1e1e7207 */ /* 0x000fe40000000000 */
[----:B------:R-:W-:Y:S01]  /*4630*/  IMAD.U32 R11, RZ, RZ, UR8 ;  /* 0x00000008ff0b7e24 */ /* 0x000fe2000f8e00ff */
[----:B------:R-:W-:Y:S01]  /*4640*/  @!P4 R2UR UR14, R10 ;  /* 0x000000000a0ec2ca */ /* 0x000fe200000e0000 */
[----:B------:R-:W-:Y:S01]  /*4650*/  @!UP1 UIADD3 UR8, UPT, UPT, UR7, 0x2200, URZ ;  /* 0x0000220007089890 */ /* 0x000fe2000fffe0ff */
[----:B------:R-:W-:Y:S02]  /*4660*/  VOTEU.ALL UP1, P4 ;  /* 0x0000000000ff7886 */ /* 0x000fe40002020000 */
[----:B------:R-:W-:Y:S11]  /*4670*/  @!P4 R2UR UR15, R11 ;  /* 0x000000000b0fc2ca */ /* 0x000ff600000e0000 */
[----:B------:R-:W-:Y:S02]  /*4680*/  @!UPT UIADD3 URZ, UPT, UPT, URZ, URZ, URZ ;  /* 0x000000fffffff290 */ /* 0x000fe4000fffe0ff */
[----:B------:R2:W-:Y:S01]  /*4690*/  @!UP1 UTMALDG.3D [UR8], [UR14], desc[UR20] ;  /* 0x000014080e0095b4 */ /* 0x0005e20008011000 */
[----:B------:R2:W-:Y:S01]  /*46a0*/  @!P4 SYNCS.ARRIVE.TRANS64.RED.A0TR RZ, [UR7+0x68], R23 ;  /* 0x00006817ffffc9a7 */ /* 0x0005e20008300407 */
[----:B------:R-:W-:Y:S01]  /*46b0*/  UPLOP3.LUT UP1, UPT, UPT, UPT, UPT, 0x80, 0x8 ;  /* 0x000000000008789c */ /* 0x000fe20003f2f070 */
[----:B------:R-:W-:Y:S01]  /*46c0*/  SYNCS.ARRIVE.TRANS64.RED.A1T0 RZ, [UR13], RZ ;  /* 0x000000ffffff79a7 */ /* 0x000fe2000810040d */
[----:B------:R-:W-:Y:S09]  /*46d0*/  @P3 BRA `(.L_x_78) ;  /* 0xfffffff400503947 */ /* 0x000ff2000383ffff */
[----:B------:R-:W-:-:S04]  /*46e0*/  SHF.L.U32 R3, R31, 0x1f, RZ ;  /* 0x0000001f1f037819 */ /* 0x000fc800000006ff */
[----:B------:R-:W1:Y:S02]  /*46f0*/  SYNCS.PHASECHK.TRANS64.TRYWAIT P0, [UR7+0x70], R3 ;  /* 0x00007003ff0075a7 */ /* 0x000e640008001107 */
[----:B-1----:R-:W-:Y:S05]  /*4700*/  @!P0 BRA `(.L_x_79) ;  /* 0x0000004400388947 */ /* 0x002fea0003800000 */
.L_x_146:
[----:B-1----:R-:W-:-:S07]  /*4710*/  MOV R0, UR7 ;  /* 0x0000000700007c02 */ /* 0x002fce0008000f00 */
.L_x_80:
[----:B-1----:R-:W-:-:S04]  /*4720*/  SHF.L.U32 R3, R31, 0x1f, RZ ;  /* 0x0000001f1f037819 */ /* 0x002fc800000006ff */
[----:B------:R1:W3:Y:S03]  /*4730*/  SYNCS.PHASECHK.TRANS64.TRYWAIT P0, [R0+URZ+0x78], R3 ;  /* 0x00007803000075a7 */ /* 0x0002e600080011ff */
[----:B---3--:R-:W-:Y:S05]  /*4740*/  @!P0 NANOSLEEP.SYNCS 0x989680 ;  /* 0x009896800000895d */ /* 0x008fea0003900000 */
[----:B------:R-:W3:Y:S02]  /*4750*/  @!P0 SYNCS.PHASECHK.TRANS64 P0, [R0+URZ+0x78], R3 ;  /* 0x00007803000085a7 */ /* 0x000ee400080010ff */
[----:B--23--:R-:W-:Y:S05]  /*4760*/  @P0 EXIT ;  /* 0x000000000000094d */ /* 0x00cfea0003800000 */
[----:B------:R-:W-:Y:S05]  /*4770*/  BRA `(.L_x_80) ;  /* 0xfffffffc00e87947 */ /* 0x000fea000383ffff */
.L_x_69:
[----:B------:R-:W-:-:S06]  /*4780*/  UISETP.GE.AND UP1, UPT, UR8, 0x4, UPT ;  /* 0x000000040800788c */ /* 0x000fcc000bf26270 */
[----:B------:R-:W-:-:S13]  /*4790*/  PLOP3.LUT P0, PT, PT, PT, UP1, 0x80, 0x8 ;  /* 0x000000000008781c */ /* 0x000fda0003f0f018 */
[----:B------:R-:W-:Y:S05]  /*47a0*/  @!P0 EXIT ;  /* 0x000000000000894d */ /* 0x000fea0003800000 */
[----:B------:R-:W-:Y:S01]  /*47b0*/  BAR.SYNC.DEFER_BLOCKING 0x6, 0xa0 ;  /* 0x0182800000007b1d */ /* 0x000fe20000010000 */
[C---:B------:R-:W-:Y:S01]  /*47c0*/  IMAD.SHL.U32 R3, R189.reuse, 0x40, RZ ;  /* 0x00000040bd037824 */ /* 0x040fe200078e00ff */
[C---:B------:R-:W-:Y:S01]  /*47d0*/  LOP3.LUT R193, R189.reuse, 0x60, RZ, 0xc0, !PT ;  /* 0x00000060bdc17812 */ /* 0x040fe200078ec0ff */
[C---:B------:R-:W-:Y:S01]  /*47e0*/  IMAD.SHL.U32 R172, R189.reuse, 0x8, RZ ;  /* 0x00000008bdac7824 */ /* 0x040fe200078e00ff */
[C---:B------:R-:W-:Y:S01]  /*47f0*/  LOP3.LUT R191, R189.reuse, 0x2, RZ, 0xc0, !PT ;  /* 0x00000002bdbf7812 */ /* 0x040fe200078ec0ff */
[----:B------:R-:W-:Y:S01]  /*4800*/  IMAD.U32 R79, R189, 0x10000, RZ ;  /* 0x00010000bd4f7824 */ /* 0x000fe200078e00ff */
[----:B------:R-:W-:Y:S02]  /*4810*/  UMOV UR49, 0x400 ;  /* 0x0000040000317882 */ /* 0x000fe40000000000 */
[----:B------:R-:W1:Y:S01]  /*4820*/  LDC R177, c[0x0][0x370] ;  /* 0x0000dc00ffb17b82 */ /* 0x000e620000000800 */
[----:B------:R-:W-:Y:S01]  /*4830*/  ULEA UR49, UR37, UR49, 0x18 ;  /* 0x0000003125317291 */ /* 0x000fe2000f8ec0ff */
[----:B------:R-:W-:Y:S01]  /*4840*/  LOP3.LUT R5, R3, 0x180, RZ, 0xc0, !PT ;  /* 0x0000018003057812 */ /* 0x000fe200078ec0ff */
[----:B------:R-:W-:Y:S01]  /*4850*/  HFMA2 R195, -RZ, RZ, 0, 0 ;  /* 0x00000000ffc37431 */ /* 0x000fe200000001ff */
[----:B------:R-:W-:Y:S01]  /*4860*/  LOP3.LUT R79, R79, 0x600000, RZ, 0xc0, !PT ;  /* 0x006000004f4f7812 */ /* 0x000fe200078ec0ff */
[----:B------:R-:W-:Y:S01]  /*4870*/  UIADD3 UR4, UPT, UPT, UR49, 0x4200, URZ ;  /* 0x0000420031047890 */ /* 0x000fe2000fffe0ff */
[----:B------:R-:W-:Y:S01]  /*4880*/  LOP3.LUT R172, R5, 0x30, R172, 0xf8, !PT ;  /* 0x0000003005ac7812 */ /* 0x000fe200078ef8ac */
[----:B------:R-:W-:Y:S01]  /*4890*/  IMAD.MOV.U32 R76, RZ, RZ, RZ ;  /* 0x000000ffff4c7224 */ /* 0x000fe200078e00ff */
[----:B------:R-:W2:Y:S01]  /*48a0*/  LDC R74, c[0x0][0xb0c] ;  /* 0x0002c300ff4a7b82 */ /* 0x000ea20000000800 */
[----:B------:R-:W-:-:S02]  /*48b0*/  LOP3.LUT R189, R189, 0x4, RZ, 0xc0, !PT ;  /* 0x00000004bdbd7812 */ /* 0x000fc400078ec0ff */
[----:B------:R-:W-:Y:S02]  /*48c0*/  CS2R R182, SRZ ;  /* 0x0000000000b67805 */ /* 0x000fe4000001ff00 */
[----:B------:R-:W-:Y:S02]  /*48d0*/  LOP3.LUT R172, R172, 0x1e40, R3, 0xf8, !PT ;  /* 0x00001e40acac7812 */ /* 0x000fe400078ef803 */
[----:B------:R-:W-:Y:S02]  /*48e0*/  CS2R R180, SRZ ;  /* 0x0000000000b47805 */ /* 0x000fe4000001ff00 */
[----:B------:R-:W-:Y:S01]  /*48f0*/  IADD3 R188, PT, PT, -R189, 0x2, RZ ;  /* 0x00000002bdbc7810 */ /* 0x000fe20007ffe1ff */
[----:B------:R-:W-:Y:S01]  /*4900*/  IMAD.MOV R176, RZ, RZ, -R191 ;  /* 0x000000ffffb07224 */ /* 0x000fe200078e0abf */
[----:B------:R-:W-:Y:S01]  /*4910*/  MOV R192, UR4 ;  /* 0x0000000400c07c02 */ /* 0x000fe20008000f00 */
[----:B------:R-:W4:Y:S01]  /*4920*/  LDC R174, c[0x0][0xb20] ;  /* 0x0002c800ffae7b82 */ /* 0x000f220000000800 */
[----:B------:R-:W3:Y:S01]  /*4930*/  LDS R0, [UR49+0x140] ;  /* 0x00014031ff007984 */ /* 0x000ee20008000800 */
[----:B------:R-:W-:Y:S01]  /*4940*/  VIADD R190, R172, UR49 ;  /* 0x00000031acbe7c36 */ /* 0x000fe20008000000 */
[----:B------:R-:W1:Y:S01]  /*4950*/  LDCU.64 UR52, c[0x0][0x348] ;  /* 0x00006900ff3477ac */ /* 0x000e620008000a00 */
[----:B------:R-:W-:-:S02]  /*4960*/  IMAD.MOV R175, RZ, RZ, -R189 ;  /* 0x000000ffffaf7224 */ /* 0x000fc400078e0abd */
[----:B------:R-:W-:Y:S01]  /*4970*/  VIADD R190, R190, 0x200 ;  /* 0x00000200bebe7836 */ /* 0x000fe20000000000 */
[----:B------:R-:W1:Y:S01]  /*4980*/  LDCU.64 UR38, c[0x0][0x888] ;  /* 0x00011100ff2677ac */ /* 0x000e620008000a00 */
[----:B------:R-:W1:Y:S01]  /*4990*/  LDC R73, c[0x0][0xb30] ;  /* 0x0002cc00ff497b82 */ /* 0x000e620000000800 */
[----:B------:R-:W1:Y:S01]  /*49a0*/  LDCU.64 UR44, c[0x0][0x890] ;  /* 0x00011200ff2c77ac */ /* 0x000e620008000a00 */
[----:B------:R-:W-:-:S06]  /*49b0*/  UIADD3 UR48, UPT, UPT, UR49, 0x200, URZ ;  /* 0x0000020031307890 */ /* 0x000fcc000fffe0ff */
[----:B------:R-:W1:Y:S08]  /*49c0*/  LDC.64 R168, c[0x0][0xb10] ;  /* 0x0002c400ffa87b82 */ /* 0x000e700000000a00 */
[----:B------:R-:W1:Y:S08]  /*49d0*/  LDC.64 R70, c[0x0][0xb18] ;  /* 0x0002c600ff467b82 */ /* 0x000e700000000a00 */
[----:B------:R-:W1:Y:S08]  /*49e0*/  LDC.64 R68, c[0x0][0xb28] ;  /* 0x0002ca00ff447b82 */ /* 0x000e700000000a00 */
[----:B------:R-:W1:Y:S01]  /*49f0*/  LDC.64 R166, c[0x0][0x8b0] ;  /* 0x00022c00ffa67b82 */ /* 0x000e620000000a00 */
[----:B---3--:R-:W-:-:S07]  /*4a00*/  IMAD.IADD R79, R0, 0x1, R79 ;  /* 0x00000001004f7824 */ /* 0x008fce00078e024f */
[----:B------:R-:W3:Y:S08]  /*4a10*/  LDC.64 R164, c[0x0][0x8a8] ;  /* 0x00022a00ffa47b82 */ /* 0x000ef00000000a00 */
[----:B--2-4-:R-:W1:Y:S02]  /*4a20*/  LDC R178, c[0x0][0x374] ;  /* 0x0000dd00ffb27b82 */ /* 0x014e640000000800 */
.L_x_107:
[C---:B------:R-:W-:Y:S02]  /*4a30*/  LEA R0, R195.reuse, UR49, 0x3 ;  /* 0x00000031c3007c11 */ /* 0x040fe4000f8e18ff */
[----:B------:R-:W-:Y:S02]  /*4a40*/  SHF.L.U32 R3, R182, 0x1f, RZ ;  /* 0x0000001fb6037819 */ /* 0x000fe400000006ff */
[----:B------:R-:W-:Y:S02]  /*4a50*/  LEA R16, R195, UR49, 0x4 ;  /* 0x00000031c3107c11 */ /* 0x000fe4000f8e20ff */
[----:B------:R-:W2:Y:S02]  /*4a60*/  SYNCS.PHASECHK.TRANS64.TRYWAIT P0, [R0+URZ+0x90], R3 ;  /* 0x00009003000075a7 */ /* 0x000ea400080011ff */
[----:B-12---:R-:W-:Y:S05]  /*4a70*/  @!P0 BRA `(.L_x_81) ;  /* 0x0000004000748947 */ /* 0x006fea0003800000 */
.L_x_147:
[----:B------:R-:W4:Y:S01]  /*4a80*/  LDC.64 R12, c[0x0][0xb10] ;  /* 0x0002c400ff0c7b82 */ /* 0x000f220000000a00 */
[----:B------:R-:W3:Y:S01]  /*4a90*/  LDS.128 R16, [R16+0x120] ;  /* 0x0001200010107984 */ /* 0x000ee20000000c00 */
[----:B-1----:R-:W-:Y:S01]  /*4aa0*/  ISETP.NE.AND P1, PT, R73, 0x1, PT ;  /* 0x000000014900780c */ /* 0x002fe20003f25270 */
[----:B--2---:R-:W-:Y:S01]  /*4ab0*/  VIADD R0, R0, 0xa0 ;  /* 0x000000a000007836 */ /* 0x004fe20000000000 */
[----:B------:R-:W-:Y:S04]  /*4ac0*/  ISETP.GE.AND P0, PT, R72, 0x1, PT ;  /* 0x000000014800780c */ /* 0x000fe80003f06270 */
[----:B------:R-:W1:Y:S01]  /*4ad0*/  LDC.64 R10, c[0x0][0xb18] ;  /* 0x0002c600ff0a7b82 */ /* 0x000e620000000a00 */
[----:B------:R-:W-:Y:S01]  /*4ae0*/  PRMT R0, RZ, 0x654, R0 ;  /* 0x00000654ff007816 */ /* 0x000fe20000000000 */
[----:B------:R-:W-:Y:S01]  /*4af0*/  @!PT LDS RZ, [RZ] ;  /* 0x00000000fffff984 */ /* 0x000fe20000000800 */
[----:B------:R-:W-:Y:S01]  /*4b00*/  @!PT LDS RZ, [RZ] ;  /* 0x00000000fffff984 */ /* 0x000fe20000000800 */
[----:B------:R-:W-:Y:S01]  /*4b10*/  @!PT LDS RZ, [RZ] ;  /* 0x00000000fffff984 */ /* 0x000fe20000000800 */
[----:B------:R-:W-:Y:S01]  /*4b20*/  @!PT LDS RZ, [RZ] ;  /* 0x00000000fffff984 */ /* 0x000fe20000000800 */
[----:B------:R2:W-:Y:S06]  /*4b30*/  MEMBAR.ALL.CTA ;  /* 0x0000000000007992 */ /* 0x0005ec0000008000 */
[----:B--2---:R-:W2:Y:S01]  /*4b40*/  FENCE.VIEW.ASYNC.S ;  /* 0x00000000000073c6 */ /* 0x004ea20000000000 */
[----:B------:R-:W1:Y:S08]  /*4b50*/  @!P1 LDC R14, c[0x0][0xb20] ;  /* 0x0002c800ff0e9b82 */ /* 0x000e700000000800 */
[----:B------:R-:W1:Y:S01]  /*4b60*/  @!P1 LDC R9, c[0x0][0xb0c] ;  /* 0x0002c300ff099b82 */ /* 0x000e620000000800 */
[----:B--2---:R2:W-:Y:S01]  /*4b70*/  SYNCS.ARRIVE.TRANS64.RED.A1T0 RZ, [R0+URZ], RZ ;  /* 0x000000ff00ff79a7 */ /* 0x0045e200081004ff */
[----:B---3--:R-:W-:Y:S04]  /*4b80*/  LOP3.LUT P4, RZ, R18, 0x1, RZ, 0xc0, !PT ;  /* 0x0000000112ff7812 */ /* 0x008fe8000788c0ff */
[----:B------:R-:W-:Y:S09]  /*4b90*/  P2R R194, PR, RZ, 0x10 ;  /* 0x00000010ffc27803 */ /* 0x000ff20000000000 */
[----:B------:R-:W-:Y:S02]  /*4ba0*/  @P4 MOV R77, R16 ;  /* 0x00000010004d4202 */ /* 0x000fe40000000f00 */
[----:B------:R-:W-:Y:S01]  /*4bb0*/  @P4 LOP3.LUT R75, R17, 0xffff, RZ, 0xc0, !PT ;  /* 0x0000ffff114b4812 */ /* 0x000fe200078ec0ff */
[----:B--2-4-:R-:W-:Y:S06]  /*4bc0*/  @!P0 BRA `(.L_x_82) ;  /* 0x0000000000a48947 */ /* 0x014fec0003800000 */
[----:B------:R-:W-:Y:S01]  /*4bd0*/  IMAD.HI.U32 R23, R178, R71, RZ ;  /* 0x00000047b2177227 */ /* 0x000fe200078e00ff */
[----:B------:R-:W-:Y:S02]  /*4be0*/  ISETP.NE.AND P0, PT, R70, 0x1, PT ;  /* 0x000000014600780c */ /* 0x000fe40003f05270 */
[----:B------:R-:W-:Y:S01]  /*4bf0*/  ISETP.NE.AND P2, PT, R72, 0x1, PT ;  /* 0x000000014800780c */ /* 0x000fe20003f45270 */
[----:B------:R-:W-:Y:S01]  /*4c00*/  IMAD.HI.U32 R22, R177, R168, RZ ;  /* 0x000000a8b1167227 */ /* 0x000fe200078e00ff */
[----:B------:R-:W-:Y:S02]  /*4c10*/  SHF.R.U32.HI R23, RZ, R174, R23 ;  /* 0x000000aeff177219 */ /* 0x000fe40000011617 */
[----:B------:R-:W-:Y:S01]  /*4c20*/  ISETP.NE.AND P3, PT, R74, 0x1, PT ;  /* 0x000000014a00780c */ /* 0x000fe20003f65270 */
[----:B------:R-:W-:Y:S01]  /*4c30*/  IMAD.HI.U32 R26, R77, R168, RZ ;  /* 0x000000a84d1a7227 */ /* 0x000fe200078e00ff */
[----:B------:R-:W-:Y:S02]  /*4c40*/  SHF.R.U32.HI R22, RZ, R169, R22 ;  /* 0x000000a9ff167219 */ /* 0x000fe40000011616 */
[----:B------:R-:W-:Y:S01]  /*4c50*/  SEL R3, R178, R23, !P0 ;  /* 0x00000017b2037207 */ /* 0x000fe20004000000 */
[----:B------:R-:W-:Y:S01]  /*4c60*/  IMAD.HI.U32 R23, R75, R71, RZ ;  /* 0x000000474b177227 */ /* 0x000fe200078e00ff */
[----:B------:R-:W-:Y:S02]  /*4c70*/  SEL R7, R177, R22, !P3 ;  /* 0x00000016b1077207 */ /* 0x000fe40005800000 */
[----:B------:R-:W-:Y:S01]  /*4c80*/  SHF.R.U32.HI R26, RZ, R169, R26 ;  /* 0x000000a9ff1a7219 */ /* 0x000fe2000001161a */
[-C--:B------:R-:W-:Y:S04]  /*4c90*/  IMAD.HI.U32 R22, R3, R68.reuse, RZ ;  /* 0x0000004403167227 */ /* 0x080fe800078e00ff */
[----:B------:R-:W-:Y:S01]  /*4ca0*/  IMAD.HI.U32 R24, R7, R68, RZ ;  /* 0x0000004407187227 */ /* 0x000fe200078e00ff */
[-C--:B------:R-:W-:Y:S02]  /*4cb0*/  @P2 SHF.R.U32.HI R3, RZ, R69.reuse, R22 ;  /* 0x00000045ff032219 */ /* 0x080fe40000011616 */
[----:B------:R-:W-:Y:S02]  /*4cc0*/  SHF.R.U32.HI R22, RZ, R174, R23 ;  /* 0x000000aeff167219 */ /* 0x000fe40000011617 */
[----:B------:R-:W-:Y:S01]  /*4cd0*/  @P2 SHF.R.U32.HI R7, RZ, R69, R24 ;  /* 0x00000045ff072219 */ /* 0x000fe20000011618 */
[C---:B------:R-:W-:Y:S01]  /*4ce0*/  IMAD R2, R72.reuse, R3, RZ ;  /* 0x0000000348027224 */ /* 0x040fe200078e02ff */
[----:B------:R-:W-:Y:S02]  /*4cf0*/  SEL R5, R75, R22, !P0 ;  /* 0x000000164b057207 */ /* 0x000fe40004000000 */
[----:B------:R-:W-:Y:S01]  /*4d00*/  SEL R3, R77, R26, !P3 ;  /* 0x0000001a4d037207 */ /* 0x000fe20005800000 */
[----:B------:R-:W-:Y:S01]  /*4d10*/  IMAD R4, R72, R7, RZ ;  /* 0x0000000748047224 */ /* 0x000fe200078e02ff */
[C---:B------:R-:W-:Y:S01]  /*4d20*/  ISETP.GE.AND P0, PT, R5.reuse, R2, PT ;  /* 0x000000020500720c */ /* 0x040fe20003f06270 */
[----:B------:R-:W-:Y:S03]  /*4d30*/  IMAD.HI.U32 R6, R5, R68, RZ ;  /* 0x0000004405067227 */ /* 0x000fe600078e00ff */
[----:B------:R-:W-:Y:S01]  /*4d40*/  ISETP.GE.OR P0, PT, R3, R4, P0 ;  /* 0x000000040300720c */ /* 0x000fe20000706670 */
[----:B------:R-:W-:Y:S01]  /*4d50*/  IMAD.MOV R4, RZ, RZ, -R3 ;  /* 0x000000ffff047224 */ /* 0x000fe200078e0a03 */
[-C--:B------:R-:W-:Y:S03]  /*4d60*/  SHF.R.U32.HI R6, RZ, R69.reuse, R6 ;  /* 0x00000045ff067219 */ /* 0x080fe60000011606 */
[----:B------:R-:W-:Y:S01]  /*4d70*/  IMAD R77, R74, R4, R77 ;  /* 0x000000044a4d7224 */ /* 0x000fe200078e024d */
[----:B------:R-:W-:Y:S05]  /*4d80*/  SEL R15, R5, R6, !P2 ;  /* 0x00000006050f7207 */ /* 0x000fea0005000000 */
[----:B------:R-:W-:Y:S02]  /*4d90*/  IMAD.MOV R6, RZ, RZ, -R15 ;  /* 0x000000ffff067224 */ /* 0x000fe400078e0a0f */
[C---:B------:R-:W-:Y:S04]  /*4da0*/  @!P0 IMAD.HI.U32 R2, R3.reuse, R68, RZ ;  /* 0x0000004403028227 */ /* 0x040fe800078e00ff */
[----:B------:R-:W-:Y:S01]  /*4db0*/  IMAD R6, R72, R6, R5 ;  /* 0x0000000648067224 */ /* 0x000fe200078e0205 */
[----:B------:R-:W-:Y:S04]  /*4dc0*/  @!P0 SHF.R.U32.HI R2, RZ, R69, R2 ;  /* 0x00000045ff028219 */ /* 0x000fe80000011602 */
[----:B------:R-:W-:Y:S02]  /*4dd0*/  @!P0 SEL R0, R3, R2, !P2 ;  /* 0x0000000203008207 */ /* 0x000fe40005000000 */
[----:B------:R-:W-:Y:S02]  /*4de0*/  IADD3 R2, PT, PT, -R5, RZ, RZ ;  /* 0x000000ff05027210 */ /* 0x000fe40007ffe1ff */
[----:B------:R-:W-:Y:S01]  /*4df0*/  @!P0 IADD3 R8, PT, PT, R15, -R0, RZ ;  /* 0x800000000f088210 */ /* 0x000fe20007ffe0ff */
[----:B------:R-:W-:Y:S02]  /*4e00*/  @!P0 IMAD R0, R7, R6, R0 ;  /* 0x0000000607008224 */ /* 0x000fe400078e0200 */
[----:B------:R-:W-:Y:S02]  /*4e10*/  IMAD R75, R70, R2, R75 ;  /* 0x00000002464b7224 */ /* 0x000fe400078e024b */
[----:B------:R-:W-:Y:S02]  /*4e20*/  @!P0 IMAD R5, R8, R72, R3 ;  /* 0x0000004808058224 */ /* 0x000fe400078e0203 */
[----:B------:R-:W-:Y:S04]  /*4e30*/  @!P0 IMAD.MOV.U32 R3, RZ, RZ, R0 ;  /* 0x000000ffff038224 */ /* 0x000fe800078e0000 */
[----:B------:R-:W-:Y:S02]  /*4e40*/  IMAD R77, R3, R74, R77 ;  /* 0x0000004a034d7224 */ /* 0x000fe400078e024d */
[----:B------:R-:W-:Y:S07]  /*4e50*/  IMAD R75, R5, R70, R75 ;  /* 0x00000046054b7224 */ /* 0x000fee00078e024b */
.L_x_82:
[----:B-1----:R-:W-:Y:S01]  /*4e60*/  @!P1 ISETP.NE.AND P0, PT, R10, 0x1, PT ;  /* 0x000000010a00980c */ /* 0x002fe20003f05270 */
[----:B------:R-:W-:Y:S01]  /*4e70*/  @!P1 IMAD.HI.U32 R0, R77, R12, RZ ;  /* 0x0000000c4d009227 */ /* 0x000fe200078e00ff */
[----:B------:R-:W-:Y:S01]  /*4e80*/  @!P1 ISETP.NE.AND P2, PT, R9, 0x1, PT ;  /* 0x000000010900980c */ /* 0x000fe20003f45270 */
[----:B------:R-:W-:Y:S01]  /*4e90*/  ULOP3.LUT UP0, URZ, UR48, 0x1b0, URZ, 0xc0, !UPT ;  /* 0x000001b030ff7892 */ /* 0x000fe2000f80c0ff */
[----:B------:R-:W-:Y:S01]  /*4ea0*/  R2UR UR42, R21 ;  /* 0x00000000152a72ca */ /* 0x000fe200000e0000 */
[----:B------:R-:W-:Y:S01]  /*4eb0*/  @!P1 IMAD.HI.U32 R3, R75, R11, RZ ;  /* 0x0000000b4b039227 */ /* 0x000fe200078e00ff */
[----:B------:R-:W-:Y:S02]  /*4ec0*/  @!P1 SHF.R.U32.HI R0, RZ, R13, R0 ;  /* 0x0000000dff009219 */ /* 0x000fe40000011600 */
[----:B------:R-:W-:Y:S01]  /*4ed0*/  R2UR UR41, R20 ;  /* 0x00000000142972ca */ /* 0x000fe200000e0000 */
[----:B------:R-:W-:Y:S01]  /*4ee0*/  VIADD R195, R195, 0x1 ;  /* 0x00000001c3c37836 */ /* 0x000fe20000000000 */
[----:B------:R-:W-:Y:S02]  /*4ef0*/  @!P1 SHF.R.U32.HI R2, RZ, R14, R3 ;  /* 0x0000000eff029219 */ /* 0x000fe40000011603 */
[----:B------:R-:W-:Y:S02]  /*4f00*/  @!P1 SEL R3, R77, R0, !P2 ;  /* 0x000000004d039207 */ /* 0x000fe40005000000 */
[----:B------:R-:W-:Y:S02]  /*4f10*/  @!P1 SEL R2, R75, R2, !P0 ;  /* 0x000000024b029207 */ /* 0x000fe40004000000 */
[----:B------:R-:W-:Y:S01]  /*4f20*/  @P4 SHF.R.U32.HI R179, RZ, 0x10, R17 ;  /* 0x00000010ffb34819 */ /* 0x000fe20000011611 */
[----:B------:R-:W-:Y:S02]  /*4f30*/  USHF.L.U32 UR42, UR42, 0x7, URZ ;  /* 0x000000072a2a7899 */ /* 0x000fe400080006ff */
[----:B------:R-:W-:Y:S02]  /*4f40*/  @!P1 IMAD.IADD R0, R2, 0x1, -R3 ;  /* 0x0000000102009824 */ /* 0x000fe400078e0a03 */
[----:B------:R-:W-:Y:S01]  /*4f50*/  @!P1 IMAD.IADD R2, R3, 0x1, -R2 ;  /* 0x0000000103029824 */ /* 0x000fe200078e0a02 */
[----:B------:R-:W-:Y:S01]  /*4f60*/  USHF.L.U32 UR41, UR41, 0x7, URZ ;  /* 0x0000000729297899 */ /* 0x000fe200080006ff */
[----:B------:R-:W-:Y:S02]  /*4f70*/  @!P1 IMAD R77, R0, R9, R77 ;  /* 0x00000009004d9224 */ /* 0x000fe400078e024d */
[----:B------:R-:W-:Y:S01]  /*4f80*/  @!P1 IMAD R75, R2, R10, R75 ;  /* 0x0000000a024b9224 */ /* 0x000fe200078e024b */
[----:B------:R-:W-:Y:S08]  /*4f90*/  BRA.U !UP0, `(.L_x_83) ;  /* 0x0000000108407547 */ /* 0x000ff0000b800000 */
[----:B------:R-:W1:Y:S01]  /*4fa0*/  LDCU.64 UR8, c[0x4][0x80] ;  /* 0x01001000ff0877ac */ /* 0x000e620008000a00 */
[----:B------:R-:W-:Y:S01]  /*4fb0*/  MOV R3, 0x0 ;  /* 0x0000000000037802 */ /* 0x000fe20000000f00 */
[----:B------:R-:W-:Y:S02]  /*4fc0*/  HFMA2 R12, -RZ, RZ, 0, 5.9604644775390625e-08 ;  /* 0x00000001ff0c7431 */ /* 0x000fe400000001ff */
[----:B------:R-:W-:Y:S02]  /*4fd0*/  IMAD.MOV.U32 R8, RZ, RZ, 0x70 ;  /* 0x00000070ff087424 */ /* 0x000fe400078e00ff */
[----:B------:R-:W-:Y:S01]  /*4fe0*/  IMAD.MOV.U32 R13, RZ, RZ, RZ ;  /* 0x000000ffff0d7224 */ /* 0x000fe200078e00ff */
[----:B------:R-:W2:Y:S01]  /*4ff0*/  LDCU.64 UR6, c[0x4][0x88] ;  /* 0x01001100ff0677ac */ /* 0x000ea20008000a00 */
[----:B------:R-:W3:Y:S01]  /*5000*/  LDC.64 R2, c[0x4][R3] ;  /* 0x0100000003027b82 */ /* 0x000ee20000000a00 */
[----:B------:R-:W4:Y:S01]  /*5010*/  LDCU.64 UR4, c[0x4][0x8] ;  /* 0x01000100ff0477ac */ /* 0x000f220008000a00 */
[----:B-1----:R-:W-:Y:S01]  /*5020*/  MOV R5, UR9 ;  /* 0x0000000900057c02 */ /* 0x002fe20008000f00 */
[----:B------:R-:W-:Y:S01]  /*5030*/  IMAD.U32 R4, RZ, RZ, UR8 ;  /* 0x00000008ff047e24 */ /* 0x000fe2000f8e00ff */
[----:B--2---:R-:W-:Y:S01]  /*5040*/  MOV R7, UR7 ;  /* 0x0000000700077c02 */ /* 0x004fe20008000f00 */
[----:B------:R-:W-:Y:S01]  /*5050*/  IMAD.U32 R6, RZ, RZ, UR6 ;  /* 0x00000006ff067e24 */ /* 0x000fe2000f8e00ff */
[----:B----4-:R-:W-:Y:S01]  /*5060*/  MOV R11, UR5 ;  /* 0x00000005000b7c02 */ /* 0x010fe20008000f00 */
[----:B------:R-:W-:Y:S02]  /*5070*/  IMAD.U32 R10, RZ, RZ, UR4 ;  /* 0x00000004ff0a7e24 */ /* 0x000fe4000f8e00ff */
[----:B------:R-:W-:Y:S07]  /*5080*/  LEPC R20, `(.L_x_83) ;  /* 0x000000001014794e */ /* 0x000fee0000000000 */
[----:B---3-5:R-:W-:Y:S05]  /*5090*/  CALL.ABS.NOINC R2 ;  /* 0x0000000002007343 */ /* 0x028fea0003c00000 */
.L_x_83:
[----:B------:R-:W-:Y:S01]  /*50a0*/  LOP3.LUT P0, RZ, R192, 0x1b0, RZ, 0xc0, !PT ;  /* 0x000001b0c0ff7812 */ /* 0x000fe2000780c0ff */
[----:B------:R-:W-:Y:S11]  /*50b0*/  BSSY.RECONVERGENT B6, `(.L_x_84) ;  /* 0x0000013000067945 */ /* 0x000ff60003800200 */
[----:B------:R-:W-:Y:S01]  /*50c0*/  @!UPT UIADD3 URZ, UPT, UPT, URZ, URZ, URZ ;  /* 0x000000fffffff290 */ /* 0x000fe2000fffe0ff */
[----:B------:R-:W-:Y:S05]  /*50d0*/  @!P0 BRA `(.L_x_85) ;  /* 0x0000000000408947 */ /* 0x000fea0003800000 */
        /* <DEDUP_REMOVED lines=16> */
.L_x_85:
[----:B------:R-:W-:Y:S05]  /*51e0*/  BSYNC.RECONVERGENT B6 ;  /* 0x0000000000067941 */ /* 0x000fea0003800200 */
.L_x_84:
[----:B------:R-:W-:Y:S01]  /*51f0*/  ISETP.NE.U32.AND P4, PT, R166, RZ, PT ;  /* 0x000000ffa600720c */ /* 0x000fe20003f85070 */
[----:B------:R-:W-:Y:S01]  /*5200*/  UISETP.NE.AND UP2, UPT, UR50, URZ, UPT ;  /* 0x000000ff3200728c */ /* 0x000fe2000bf45270 */
[----:B------:R-:W-:Y:S01]  /*5210*/  ISETP.NE.U32.AND P2, PT, RZ, UR38, PT ;  /* 0x00000026ff007c0c */ /* 0x000fe2000bf45070 */
[----:B------:R-:W-:Y:S01]  /*5220*/  UISETP.NE.U32.AND UP1, UPT, UR44, URZ, UPT ;  /* 0x000000ff2c00728c */ /* 0x000fe2000bf25070 */
[----:B------:R-:W-:Y:S01]  /*5230*/  ISETP.NE.AND.EX P4, PT, R167, RZ, PT, P4 ;  /* 0x000000ffa700720c */ /* 0x000fe20003f85340 */
[----:B------:R-:W-:Y:S01]  /*5240*/  UPLOP3.LUT UP0, UPT, UPT, UPT, UPT, 0x40, 0x4 ;  /* 0x000000000004789c */ /* 0x000fe20003f0e870 */
[----:B------:R-:W-:Y:S01]  /*5250*/  ISETP.NE.AND.EX P2, PT, RZ, UR39, PT, P2 ;  /* 0x00000027ff007c0c */ /* 0x000fe2000bf45320 */
[----:B------:R-:W-:Y:S01]  /*5260*/  UISETP.NE.AND.EX UP1, UPT, UR45, URZ, UPT, UP1 ;  /* 0x000000ff2d00728c */ /* 0x000fe2000bf25310 */
[----:B------:R-:W-:Y:S04]  /*5270*/  PLOP3.LUT P1, PT, PT, PT, UP2, 0x80, 0x8 ;  /* 0x000000000008781c */ /* 0x000fe80003f2f028 */
[----:B------:R-:W-:Y:S06]  /*5280*/  @UP2 UPLOP3.LUT UP0, UPT, UPT, UPT, UP1, 0x80, 0x8 ;  /* 0x000000000008289c */ /* 0x000fec0003f0f010 */
[----:B------:R-:W-:Y:S01]  /*5290*/  PLOP3.LUT P0, PT, PT, PT, UP0, 0x80, 0x8 ;  /* 0x000000000008781c */ /* 0x000fe20003f0f008 */
[----:B------:R-:W-:Y:S01]  /*52a0*/  @!UPT UIADD3 URZ, UPT, UPT, URZ, URZ, URZ ;  /* 0x000000fffffff290 */ /* 0x000fe2000fffe0ff */
[----:B------:R-:W-:Y:S11]  /*52b0*/  BRA.U !UP1, `(.L_x_86) ;  /* 0x0000000109387547 */ /* 0x000ff6000b800000 */
[----:B------:R-:W-:Y:S01]  /*52c0*/  UISETP.NE.U32.AND UP0, UPT, UR38, URZ, UPT ;  /* 0x000000ff2600728c */ /* 0x000fe2000bf05070 */
[----:B------:R-:W-:Y:S02]  /*52d0*/  HFMA2 R0, -RZ, RZ, 0, 5.9604644775390625e-08 ;  /* 0x00000001ff007431 */ /* 0x000fe400000001ff */
[----:B------:R-:W-:Y:S01]  /*52e0*/  IMAD.MOV.U32 R171, RZ, RZ, 0x1 ;  /* 0x00000001ffab7424 */ /* 0x000fe200078e00ff */
[----:B------:R-:W-:Y:S06]  /*52f0*/  UISETP.NE.AND.EX UP0, UPT, UR39, URZ, UPT, UP0 ;  /* 0x000000ff2700728c */ /* 0x000fec000bf05300 */
[----:B------:R-:W-:Y:S05]  /*5300*/  PLOP3.LUT P3, PT, PT, PT, UP0, 0x80, 0x8 ;  /* 0x000000000008781c */ /* 0x000fea0003f6f008 */
[----:B------:R-:W1:Y:S01]  /*5310*/  @UP0 LDCU.64 UR6, c[0x0][0x888] ;  /* 0x00011100ff0607ac */ /* 0x000e620008000a00 */
[----:B------:R-:W-:Y:S07]  /*5320*/  @UP0 UIMAD UR4, UR36, UR44, URZ ;  /* 0x0000002c240402a4 */ /* 0x000fee000f8e02ff */
[----:B------:R-:W-:Y:S01]  /*5330*/  @!P3 PRMT R171, R0, 0x7610, R171 ;  /* 0x0000761000abb816 */ /* 0x000fe200000000ab */
[----:B-1----:R-:W-:Y:S03]  /*5340*/  @UP0 UIMAD.WIDE UR6, UR4, 0x4, UR6 ;  /* 0x00000004040608a5 */ /* 0x002fe6000f8e0206 */
[----:B------:R-:W1:Y:S03]  /*5350*/  @!UP0 LDCU UR4, c[0x0][0x880] ;  /* 0x00011000ff0487ac */ /* 0x000e660008000800 */
[----:B------:R-:W-:Y:S01]  /*5360*/  IMAD.U32 R2, RZ, RZ, UR6 ;  /* 0x00000006ff027e24 */ /* 0x000fe2000f8e00ff */
[----:B------:R-:W-:Y:S05]  /*5370*/  MOV R3, UR7 ;  /* 0x0000000700037c02 */ /* 0x000fea0008000f00 */
[----:B-----5:R2:W5:Y:S02]  /*5380*/  @P3 LDG.E R81, desc[UR46][R2.64] ;  /* 0x0000002e02513981 */ /* 0x020564000c1e1900 */
[----:B-12---:R-:W-:Y:S02]  /*5390*/  @!P3 IMAD.U32 R81, RZ, RZ, UR4 ;  /* 0x00000004ff51be24 */ /* 0x006fe4000f8e00ff */
.L_x_86:
[----:B------:R-:W-:Y:S05]  /*53a0*/  @!P4 BRA `(.L_x_87) ;  /* 0x000000000020c947 */ /* 0x000fea0003800000 */
[----:B------:R-:W-:Y:S04]  /*53b0*/  ISETP.NE.U32.AND P3, PT, R164, RZ, PT ;  /* 0x000000ffa400720c */ /* 0x000fe80003f65070 */
[----:B------:R-:W-:Y:S11]  /*53c0*/  ISETP.NE.AND.EX P3, PT, R165, RZ, PT, P3 ;  /* 0x000000ffa500720c */ /* 0x000ff60003f65330 */
[----:B------:R-:W-:Y:S02]  /*53d0*/  @!UPT UIADD3 URZ, UPT, UPT, URZ, URZ, URZ ;  /* 0x000000fffffff290 */ /* 0x000fe4000fffe0ff */
[----:B------:R-:W1:Y:S01]  /*53e0*/  @P3 LDC.64 R2, c[0x0][0x8a8] ;  /* 0x00022a00ff023b82 */ /* 0x000e620000000a00 */
[----:B------:R-:W-:Y:S04]  /*53f0*/  @P3 IMAD R0, R166, UR36, RZ ;  /* 0x00000024a6003c24 */ /* 0x000fe8000f8e02ff */
[----:B-1----:R-:W-:Y:S05]  /*5400*/  @P3 IMAD.WIDE R2, R0, 0x4, R2 ;  /* 0x0000000400023825 */ /* 0x002fea00078e0202 */
[----:B-----5:R1:W5:Y:S02]  /*5410*/  @P3 LDG.E R78, desc[UR46][R2.64] ;  /* 0x0000002e024e3981 */ /* 0x020364000c1e1900 */
[----:B-1----:R-:W2:Y:S02]  /*5420*/  @!P3 LDC R78, c[0x0][0x8a0] ;  /* 0x00022800ff4ebb82 */ /* 0x002ea40000000800 */
.L_x_87:
[----:B-----5:R-:W-:Y:S01]  /*5430*/  FSETP.NEU.AND P4, PT, R81, RZ, PT ;  /* 0x000000ff5100720b */ /* 0x020fe20003f8d000 */
[----:B------:R-:W-:Y:S01]  /*5440*/  BSSY B1, `(.L_x_88) ;  /* 0x0000047000017945 */ /* 0x000fe20003800000 */
[----:B------:R-:W-:Y:S01]  /*5450*/  SEL R5, RZ, 0xffffffff, P2 ;  /* 0xffffffffff057807 */ /* 0x000fe20001000000 */
[----:B------:R-:W-:Y:S01]  /*5460*/  IMAD.MOV.U32 R208, RZ, RZ, 0x1 ;  /* 0x00000001ffd07424 */ /* 0x000fe200078e00ff */
[----:B------:R-:W-:Y:S01]  /*5470*/  LOP3.LUT P3, RZ, R171, 0xff, RZ, 0xc0, !PT ;  /* 0x000000ffabff7812 */ /* 0x000fe2000786c0ff */
[C---:B------:R-:W-:Y:S01]  /*5480*/  IMAD R80, R76.reuse, 0x80, R79 ;  /* 0x000000804c507824 */ /* 0x040fe200078e024f */
[----:B------:R-:W-:Y:S02]  /*5490*/  @P1 SEL R0, RZ, 0xffffffff, P4 ;  /* 0xffffffffff001807 */ /* 0x000fe40002000000 */
[----:B------:R-:W-:Y:S02]  /*54a0*/  CS2R R162, SRZ ;  /* 0x0000000000a27805 */ /* 0x000fe4000001ff00 */
[----:B------:R-:W-:Y:S02]  /*54b0*/  LEA R3, R181, UR49, 0x3 ;  /* 0x00000031b5037c11 */ /* 0x000fe4000f8e18ff */
[----:B------:R-:W-:Y:S02]  /*54c0*/  CS2R R160, SRZ ;  /* 0x0000000000a07805 */ /* 0x000fe4000001ff00 */
[----:B------:R-:W-:Y:S02]  /*54d0*/  @P0 SEL R0, R5, R0, !P3 ;  /* 0x0000000005000207 */ /* 0x000fe40005800000 */
[----:B------:R-:W-:Y:S02]  /*54e0*/  CS2R R158, SRZ ;  /* 0x00000000009e7805 */ /* 0x000fe4000001ff00 */
[----:B------:R-:W-:Y:S02]  /*54f0*/  LEA R207, R76, UR49, 0x3 ;  /* 0x000000314ccf7c11 */ /* 0x000fe4000f8e18ff */
[----:B------:R-:W-:Y:S02]  /*5500*/  CS2R R156, SRZ ;  /* 0x00000000009c7805 */ /* 0x000fe4000001ff00 */
[----:B------:R-:W-:Y:S02]  /*5510*/  @P1 LOP3.LUT R0, R0, 0x1, RZ, 0xc0, !PT ;  /* 0x0000000100001812 */ /* 0x000fe400078ec0ff */
[----:B------:R-:W-:Y:S02]  /*5520*/  CS2R R154, SRZ ;  /* 0x00000000009a7805 */ /* 0x000fe4000001ff00 */
[----:B------:R-:W-:Y:S02]  /*5530*/  SHF.L.U32 R2, R183, 0x1f, RZ ;  /* 0x0000001fb7027819 */ /* 0x000fe400000006ff */
[----:B------:R-:W-:Y:S02]  /*5540*/  CS2R R152, SRZ ;  /* 0x0000000000987805 */ /* 0x000fe4000001ff00 */
[----:B------:R-:W-:Y:S02]  /*5550*/  ISETP.NE.U32.OR P6, PT, R0, 0x1, !P1 ;  /* 0x000000010000780c */ /* 0x000fe40004fc5470 */
[----:B------:R-:W-:Y:S02]  /*5560*/  CS2R R150, SRZ ;  /* 0x0000000000967805 */ /* 0x000fe4000001ff00 */
[----:B------:R-:W-:Y:S02]  /*5570*/  PLOP3.LUT P2, PT, PT, PT, UP1, 0x80, 0x8 ;  /* 0x000000000008781c */ /* 0x000fe40003f4f018 */
[----:B------:R-:W-:Y:S02]  /*5580*/  CS2R R148, SRZ ;  /* 0x0000000000947805 */ /* 0x000fe4000001ff00 */
[----:B------:R-:W-:Y:S02]  /*5590*/  SEL R0, RZ, 0xffffffff, P4 ;  /* 0xffffffffff007807 */ /* 0x000fe40002000000 */
[----:B------:R-:W-:Y:S03]  /*55a0*/  P2R R184, PR, RZ, 0x40 ;  /* 0x00000040ffb87803 */ /* 0x000fe60000000000 */
[----:B------:R-:W-:Y:S04]  /*55b0*/  @P6 SHF.L.U32 R4, R180, 0x1f, RZ ;  /* 0x0000001fb4046819 */ /* 0x000fe800000006ff */
[----:B------:R-:W-:Y:S01]  /*55c0*/  @P2 SEL R0, R5, R0, !P3 ;  /* 0x0000000005002207 */ /* 0x000fe20005800000 */
[----:B------:R-:W1:Y:S03]  /*55d0*/  @P6 SYNCS.PHASECHK.TRANS64.TRYWAIT P1, [R3+URZ+0x60], R4 ;  /* 0x00006004030065a7 */ /* 0x000e6600080211ff */
[----:B------:R-:W-:Y:S04]  /*55e0*/  LOP3.LUT R0, R0, 0x1, RZ, 0xc0, !PT ;  /* 0x0000000100007812 */ /* 0x000fe800078ec0ff */
[----:B------:R-:W-:Y:S04]  /*55f0*/  ISETP.NE.U32.AND P5, PT, R0, 0x1, PT ;  /* 0x000000010000780c */ /* 0x000fe80003fa5070 */
[----:B------:R-:W-:Y:S01]  /*5600*/  P2R R209, PR, RZ, 0x20 ;  /* 0x00000020ffd17803 */ /* 0x000fe20000000000 */
[----:B------:R3:W4:Y:S01]  /*5610*/  SYNCS.PHASECHK.TRANS64.TRYWAIT P0, [R207+URZ+0xb0], R2 ;  /* 0x0000b002cf0075a7 */ /* 0x00072200080011ff */
[----:B-1----:R-:W-:Y:S01]  /*5620*/  @P6 SEL R208, RZ, 0x1, !P1 ;  /* 0x00000001ffd06807 */ /* 0x002fe20004800000 */
[----:B---3--:R-:W-:Y:S06]  /*5630*/  @!P6 BRA `(.L_x_89) ;  /* 0x00000000009ce947 */ /* 0x008fec0003800000 */
[----:B------:R-:W-:Y:S01]  /*5640*/  @P5 IMAD R6, R181, 0x2000, R190 ;  /* 0x00002000b5065824 */ /* 0x000fe200078e02be */
[----:B------:R-:W-:Y:S01]  /*5650*/  ISETP.NE.AND P1, PT, R208, RZ, PT ;  /* 0x000000ffd000720c */ /* 0x000fe20003f25270 */
[----:B------:R-:W-:Y:S01]  /*5660*/  BSSY B0, `(.L_x_90) ;  /* 0x0000010000007945 */ /* 0x000fe20003800000 */
[----:B------:R-:W-:Y:S01]  /*5670*/  CS2R R150, SRZ ;  /* 0x0000000000967805 */ /* 0x000fe2000001ff00 */
[--C-:B------:R-:W-:Y:S01]  /*5680*/  @P5 IMAD R7, R191, -0x10, R6.reuse ;  /* 0xfffffff0bf075824 */ /* 0x100fe200078e0206 */
[----:B------:R-:W-:Y:S01]  /*5690*/  CS2R R148, SRZ ;  /* 0x0000000000947805 */ /* 0x000fe2000001ff00 */
[----:B------:R-:W-:Y:S01]  /*56a0*/  @P5 IMAD R5, R189, -0x10, R6 ;  /* 0xfffffff0bd055824 */ /* 0x000fe200078e0206 */
[----:B------:R-:W-:Y:S01]  /*56b0*/  CS2R R158, SRZ ;  /* 0x00000000009e7805 */ /* 0x000fe2000001ff00 */
[----:B------:R-:W-:Y:S01]  /*56c0*/  @P5 IMAD R4, R188, 0x10, R7 ;  /* 0x00000010bc045824 */ /* 0x000fe200078e0207 */
[----:B------:R-:W-:Y:S02]  /*56d0*/  CS2R R156, SRZ ;  /* 0x00000000009c7805 */ /* 0x000fe4000001ff00 */
[----:B------:R-:W-:Y:S02]  /*56e0*/  CS2R R154, SRZ ;  /* 0x00000000009a7805 */ /* 0x000fe4000001ff00 */
[----:B------:R-:W-:Y:S02]  /*56f0*/  CS2R R152, SRZ ;  /* 0x0000000000987805 */ /* 0x000fe4000001ff00 */
[----:B------:R-:W-:Y:S02]  /*5700*/  CS2R R162, SRZ ;  /* 0x0000000000a27805 */ /* 0x000fe4000001ff00 */
[----:B------:R-:W-:Y:S01]  /*5710*/  CS2R R160, SRZ ;  /* 0x0000000000a07805 */ /* 0x000fe2000001ff00 */
[----:B------:R-:W-:Y:S06]  /*5720*/  @P1 BRA `(.L_x_91) ;  /* 0x00000000000c1947 */ /* 0x000fec0003800000 */
[----:B------:R-:W-:Y:S04]  /*5730*/  SHF.L.U32 R0, R180, 0x1f, RZ ;  /* 0x0000001fb4007819 */ /* 0x000fe800000006ff */
[----:B------:R-:W1:Y:S02]  /*5740*/  SYNCS.PHASECHK.TRANS64.TRYWAIT P1, [R3+URZ+0x60], R0 ;  /* 0x00006000030075a7 */ /* 0x000e6400080211ff */
[----:B-1----:R-:W-:Y:S05]  /*5750*/  @!P1 BRA `(.L_x_92) ;  /* 0x0000003400509947 */ /* 0x002fea0003800000 */
.L_x_91:
[----:B------:R-:W-:Y:S05]  /*5760*/  BSYNC B0 ;  /* 0x0000000000007941 */ /* 0x000fea0003800000 */
.L_x_90:
[----:B------:R-:W-:Y:S01]  /*5770*/  ISETP.NE.AND P1, PT, R209, RZ, PT ;  /* 0x000000ffd100720c */ /* 0x000fe20003f25270 */
[----:B-1----:R-:W-:Y:S02]  /*5780*/  VIADD R3, R3, 0x70 ;  /* 0x0000007003037836 */ /* 0x002fe40000000000 */
[----:B------:R-:W-:Y:S02]  /*5790*/  IMAD.U32 R0, RZ, RZ, UR37 ;  /* 0x00000025ff007e24 */ /* 0x000fe4000f8e00ff */
[----:B------:R-:W-:Y:S03]  /*57a0*/  VIADD R181, R181, 0x1 ;  /* 0x00000001b5b57836 */ /* 0x000fe60000000000 */
[----:B------:R-:W-:Y:S05]  /*57b0*/  PRMT R0, R0, 0x654, R3 ;  /* 0x0000065400007816 */ /* 0x000fea0000000003 */
[----:B------:R1:W3:Y:S04]  /*57c0*/  @P1 LDS.128 R148, [R6] ;  /* 0x0000000006941984 */ /* 0x0002e80000000c00 */
[----:B------:R1:W1:Y:S04]  /*57d0*/  @P1 LDS.128 R156, [R5+0x20] ;  /* 0x00002000059c1984 */ /* 0x0002680000000c00 */
[----:B------:R1:W1:Y:S04]  /*57e0*/  @P1 LDS.128 R152, [R7+0x10] ;  /* 0x0000100007981984 */ /* 0x0002680000000c00 */
[----:B------:R1:W1:Y:S01]  /*57f0*/  @P1 LDS.128 R160, [R4+0x10] ;  /* 0x0000100004a01984 */ /* 0x0002620000000c00 */
[C---:B------:R-:W-:Y:S01]  /*5800*/  ISETP.NE.AND P1, PT, R181.reuse, 0x2, PT ;  /* 0x00000002b500780c */ /* 0x040fe20003f25270 */
[----:B------:R-:W-:Y:S01]  /*5810*/  @!PT LDS RZ, [RZ] ;  /* 0x00000000fffff984 */ /* 0x000fe20000000800 */
[----:B------:R-:W-:Y:S01]  /*5820*/  @!PT LDS RZ, [RZ] ;  /* 0x00000000fffff984 */ /* 0x000fe20000000800 */
[----:B------:R-:W-:Y:S01]  /*5830*/  @!PT LDS RZ, [RZ] ;  /* 0x00000000fffff984 */ /* 0x000fe20000000800 */
[----:B------:R-:W-:Y:S01]  /*5840*/  @!PT LDS RZ, [RZ] ;  /* 0x00000000fffff984 */ /* 0x000fe20000000800 */
[----:B------:R5:W-:Y:S06]  /*5850*/  MEMBAR.ALL.CTA ;  /* 0x0000000000007992 */ /* 0x000bec0000008000 */
[----:B-----5:R-:W5:Y:S01]  /*5860*/  FENCE.VIEW.ASYNC.S ;  /* 0x00000000000073c6 */ /* 0x020f620000000000 */
[----:B------:R-:W-:Y:S02]  /*5870*/  SEL R3, RZ, 0x1, P1 ;  /* 0x00000001ff037807 */ /* 0x000fe40000800000 */
[----:B------:R-:W-:Y:S02]  /*5880*/  SEL R181, R181, RZ, P1 ;  /* 0x000000ffb5b57207 */ /* 0x000fe40000800000 */
[----:B------:R-:W-:Y:S01]  /*5890*/  LOP3.LUT R180, R180, R3, RZ, 0x3c, !PT ;  /* 0x00000003b4b47212 */ /* 0x000fe200078e3cff */
[----:B-----5:R1:W-:Y:S06]  /*58a0*/  SYNCS.ARRIVE.TRANS64.RED.A1T0 RZ, [R0+URZ], RZ ;  /* 0x000000ff00ff79a7 */ /* 0x0203ec00081004ff */
.L_x_89:
[----:B------:R-:W-:Y:S05]  /*58b0*/  BSYNC B1 ;  /* 0x0000000000017941 */ /* 0x000fea0003800000 */
.L_x_88:
[----:B-1----:R-:W-:Y:S04]  /*58c0*/  SHF.R.U32.HI R0, RZ, 0x15, R80 ;  /* 0x00000015ff007819 */ /* 0x002fe80000011650 */
[----:B------:R-:W-:Y:S01]  /*58d0*/  LOP3.LUT P1, RZ, R0, 0x3, R173, 0x48, !PT ;  /* 0x0000000300ff7812 */ /* 0x000fe200078248ad */
[----:B------:R-:W-:Y:S01]  /*58e0*/  @!UPT UIADD3 URZ, UPT, UPT, URZ, URZ, URZ ;  /* 0x000000fffffff290 */ /* 0x000fe2000fffe0ff */
[----:B----4-:R-:W-:Y:S11]  /*58f0*/  @P0 BRA `(.L_x_93) ;  /* 0x0000000000080947 */ /* 0x010ff60003800000 */
[----:B------:R-:W1:Y:S02]  /*5900*/  SYNCS.PHASECHK.TRANS64.TRYWAIT P0, [R207+URZ+0xb0], R2 ;  /* 0x0000b002cf0075a7 */ /* 0x000e6400080011ff */
[----:B-1----:R-:W-:Y:S05]  /*5910*/  @!P0 BRA `(.L_x_94) ;  /* 0x0000003000f48947 */ /* 0x002fea0003800000 */
.L_x_93:
[----:B------:R-:W-:Y:S04]  /*5920*/  BSSY.RECONVERGENT B6, `(.L_x_95) ;  /* 0x0000012000067945 */ /* 0x000fe80003800200 */
[----:B------:R-:W-:Y:S05]  /*5930*/  @!P1 BRA `(.L_x_96) ;  /* 0x0000000000409947 */ /* 0x000fea0003800000 */
[----:B------:R-:W4:Y:S01]  /*5940*/  LDCU.64 UR8, c[0x4][0x70] ;  /* 0x01000e00ff0877ac */ /* 0x000f220008000a00 */
[----:B------:R-:W-:Y:S01]  /*5950*/  MOV R3, 0x0 ;  /* 0x0000000000037802 */ /* 0x000fe20000000f00 */
[----:B------:R-:W-:Y:S02]  /*5960*/  HFMA2 R12, -RZ, RZ, 0, 5.9604644775390625e-08 ;  /* 0x00000001ff0c7431 */ /* 0x000fe400000001ff */
[----:B------:R-:W-:Y:S02]  /*5970*/  IMAD.MOV.U32 R8, RZ, RZ, 0x192 ;  /* 0x00000192ff087424 */ /* 0x000fe400078e00ff */
[----:B------:R-:W-:Y:S01]  /*5980*/  IMAD.MOV.U32 R13, RZ, RZ, RZ ;  /* 0x000000ffff0d7224 */ /* 0x000fe200078e00ff */
[----:B------:R-:W5:Y:S01]  /*5990*/  LDCU.64 UR6, c[0x4][0x78] ;  /* 0x01000f00ff0677ac */ /* 0x000f620008000a00 */
[----:B-1----:R-:W1:Y:S01]  /*59a0*/  LDC.64 R2, c[0x4][R3] ;  /* 0x0100000003027b82 */ /* 0x002e620000000a00 */
[----:B------:R-:W2:Y:S01]  /*59b0*/  LDCU.64 UR4, c[0x4][0x10] ;  /* 0x01000200ff0477ac */ /* 0x000ea20008000a00 */
[----:B----4-:R-:W-:Y:S01]  /*59c0*/  MOV R5, UR9 ;  /* 0x0000000900057c02 */ /* 0x010fe20008000f00 */
[----:B------:R-:W-:Y:S01]  /*59d0*/  IMAD.U32 R4, RZ, RZ, UR8 ;  /* 0x00000008ff047e24 */ /* 0x000fe2000f8e00ff */
[----:B-----5:R-:W-:Y:S01]  /*59e0*/  MOV R7, UR7 ;  /* 0x0000000700077c02 */ /* 0x020fe20008000f00 */
[----:B------:R-:W-:Y:S01]  /*59f0*/  IMAD.U32 R6, RZ, RZ, UR6 ;  /* 0x00000006ff067e24 */ /* 0x000fe2000f8e00ff */
[----:B--2---:R-:W-:Y:S01]  /*5a00*/  MOV R11, UR5 ;  /* 0x00000005000b7c02 */ /* 0x004fe20008000f00 */
[----:B------:R-:W-:Y:S02]  /*5a10*/  IMAD.U32 R10, RZ, RZ, UR4 ;  /* 0x00000004ff0a7e24 */ /* 0x000fe4000f8e00ff */
[----:B------:R-:W-:Y:S07]  /*5a20*/  LEPC R20, `(.L_x_96) ;  /* 0x000000001014794e */ /* 0x000fee0000000000 */
[----:B-1-3--:R-:W-:Y:S05]  /*5a30*/  CALL.ABS.NOINC R2 ;  /* 0x0000000002007343 */ /* 0x00afea0003c00000 */
.L_x_96:
[----:B------:R-:W-:Y:S05]  /*5a40*/  BSYNC.RECONVERGENT B6 ;  /* 0x0000000000067941 */ /* 0x000fea0003800200 */
.L_x_95:
[-C--:B---3--:R-:W-:Y:S01]  /*5a50*/  F2FP.F16.E5M2.UNPACK_B R83, R148.reuse ;  /* 0x00000094ff53723e */ /* 0x088fe200020004ff */
[----:B------:R-:W-:Y:S05]  /*5a60*/  WARPSYNC.ALL ;  /* 0x0000000000007948 */ /* 0x000fea0003800000 */
[----:B------:R-:W-:Y:S01]  /*5a70*/  R2UR UR4, R80 ;  /* 0x00000000500472ca */ /* 0x000fe200000e0000 */
[--C-:B------:R-:W-:Y:S01]  /*5a80*/  HADD2.F32 R82, -RZ, R83.reuse.H0_H0 ;  /* 0x20000053ff527230 */ /* 0x100fe20000004100 */
[----:B------:R-:W-:Y:S01]  /*5a90*/  F2FP.F16.E5M2.UNPACK_B R85, R148.H1 ;  /* 0x00000094ff55723e */ /* 0x000fe200030004ff */
[----:B------:R-:W-:Y:S01]  /*5aa0*/  HADD2.F32 R83, -RZ, R83.H1_H1 ;  /* 0x30000053ff537230 */ /* 0x000fe20000004100 */
[-C--:B------:R-:W-:Y:S01]  /*5ab0*/  F2FP.F16.E5M2.UNPACK_B R87, R149.reuse ;  /* 0x00000095ff57723e */ /* 0x080fe200020004ff */
[----:B------:R-:W-:Y:S01]  /*5ac0*/  BSSY.RECONVERGENT B0, `(.L_x_97) ;  /* 0x000011d000007945 */ /* 0x000fe20003800200 */
[----:B------:R-:W-:Y:S01]  /*5ad0*/  F2FP.F16.E5M2.UNPACK_B R89, R149.H1 ;  /* 0x00000095ff59723e */ /* 0x000fe200030004ff */
[----:B------:R-:W-:Y:S01]  /*5ae0*/  HADD2.F32 R84, -RZ, R85.H0_H0 ;  /* 0x20000055ff547230 */ /* 0x000fe20000004100 */
[-C--:B------:R-:W-:Y:S01]  /*5af0*/  F2FP.F16.E5M2.UNPACK_B R91, R150.reuse ;  /* 0x00000096ff5b723e */ /* 0x080fe200020004ff */
[----:B------:R-:W-:Y:S01]  /*5b00*/  HADD2.F32 R88, -RZ, R87.H1_H1 ;  /* 0x30000057ff587230 */ /* 0x000fe20000004100 */
[----:B------:R-:W-:Y:S01]  /*5b10*/  F2FP.F16.E5M2.UNPACK_B R93, R150.H1 ;  /* 0x00000096ff5d723e */ /* 0x000fe200030004ff */
[----:B------:R-:W-:Y:S01]  /*5b20*/  HADD2.F32 R86, -RZ, R85.H1_H1 ;  /* 0x30000055ff567230 */ /* 0x000fe20000004100 */
[-C--:B------:R-:W-:Y:S01]  /*5b30*/  F2FP.F16.E5M2.UNPACK_B R95, R151.reuse ;  /* 0x00000097ff5f723e */ /* 0x080fe200020004ff */
[----:B------:R-:W2:Y:S01]  /*5b40*/  LDTM.x64 R4, tmem[UR4] ;  /* 0x00000004000479ee */ /* 0x000ea20008340000 */
[----:B------:R-:W-:Y:S01]  /*5b50*/  F2FP.F16.E5M2.UNPACK_B R97, R151.H1 ;  /* 0x00000097ff61723e */ /* 0x000fe200030004ff */
[----:B------:R-:W-:Y:S01]  /*5b60*/  HADD2.F32 R85, -RZ, R87.H0_H0 ;  /* 0x20000057ff557230 */ /* 0x000fe20000004100 */
[-C--:B------:R-:W-:Y:S01]  /*5b70*/  F2FP.F16.E5M2.UNPACK_B R99, R152.reuse ;  /* 0x00000098ff63723e */ /* 0x080fe200020004ff */
[----:B------:R-:W-:Y:S01]  /*5b80*/  HADD2.F32 R87, -RZ, R89.H0_H0 ;  /* 0x20000059ff577230 */ /* 0x000fe20000004100 */
[----:B------:R-:W-:Y:S01]  /*5b90*/  F2FP.F16.E5M2.UNPACK_B R101, R152.H1 ;  /* 0x00000098ff65723e */ /* 0x000fe200030004ff */
[----:B------:R-:W-:Y:S01]  /*5ba0*/  HADD2.F32 R92, -RZ, R91.H1_H1 ;  /* 0x3000005bff5c7230 */ /* 0x000fe20000004100 */
[----:B------:R-:W-:Y:S01]  /*5bb0*/  ISETP.NE.AND P6, PT, R184, RZ, PT ;  /* 0x000000ffb800720c */ /* 0x000fe20003fc5270 */
[----:B------:R-:W-:Y:S01]  /*5bc0*/  HADD2.F32 R96, -RZ, R95.H1_H1 ;  /* 0x3000005fff607230 */ /* 0x000fe20000004100 */
[----:B------:R-:W-:Y:S01]  /*5bd0*/  SHF.L.U32 R211, R176, 0x4, RZ ;  /* 0x00000004b0d37819 */ /* 0x000fe200000006ff */
[----:B------:R-:W-:Y:S01]  /*5be0*/  HADD2.F32 R100, -RZ, R99.H1_H1 ;  /* 0x30000063ff647230 */ /* 0x000fe20000004100 */
[----:B------:R-:W-:Y:S01]  /*5bf0*/  SHF.L.U32 R219, R175, 0x4, RZ ;  /* 0x00000004afdb7819 */ /* 0x000fe200000006ff */
[----:B------:R-:W-:Y:S01]  /*5c00*/  HADD2.F32 R90, -RZ, R89.H1_H1 ;  /* 0x30000059ff5a7230 */ /* 0x000fe20000004100 */
[C---:B------:R-:W-:Y:S01]  /*5c10*/  IADD3 R204, PT, PT, R190.reuse, R211, RZ ;  /* 0x000000d3becc7210 */ /* 0x040fe20007ffe0ff */
[----:B------:R-:W-:Y:S01]  /*5c20*/  HADD2.F32 R89, -RZ, R91.H0_H0 ;  /* 0x2000005bff597230 */ /* 0x000fe20000004100 */
[----:B------:R-:W-:Y:S01]  /*5c30*/  IADD3 R206, PT, PT, R190, R219, RZ ;  /* 0x000000dbbece7210 */ /* 0x000fe20007ffe0ff */
[--C-:B------:R-:W-:Y:S01]  /*5c40*/  HADD2.F32 R91, -RZ, R93.reuse.H0_H0 ;  /* 0x2000005dff5b7230 */ /* 0x100fe20000004100 */
[----:B------:R-:W-:Y:S01]  /*5c50*/  SHF.L.U32 R217, R188, 0x4, RZ ;  /* 0x00000004bcd97819 */ /* 0x000fe200000006ff */
[----:B------:R-:W-:Y:S01]  /*5c60*/  HADD2.F32 R94, -RZ, R93.H1_H1 ;  /* 0x3000005dff5e7230 */ /* 0x000fe20000004100 */
[-C--:B------:R-:W-:Y:S01]  /*5c70*/  F2FP.F16.E5M2.UNPACK_B R103, R153.reuse ;  /* 0x00000099ff67723e */ /* 0x080fe200020004ff */
[----:B------:R-:W-:Y:S01]  /*5c80*/  HADD2.F32 R93, -RZ, R95.H0_H0 ;  /* 0x2000005fff5d7230 */ /* 0x000fe20000004100 */
[----:B------:R-:W-:Y:S01]  /*5c90*/  IADD3 R205, PT, PT, R217, R204, RZ ;  /* 0x000000ccd9cd7210 */ /* 0x000fe20007ffe0ff */
[----:B------:R-:W-:Y:S01]  /*5ca0*/  HADD2.F32 R95, -RZ, R97.H0_H0 ;  /* 0x20000061ff5f7230 */ /* 0x000fe20000004100 */
[----:B------:R-:W-:Y:S01]  /*5cb0*/  F2FP.F16.E5M2.UNPACK_B R105, R153.H1 ;  /* 0x00000099ff69723e */ /* 0x000fe200030004ff */
[C---:B--2---:R-:W-:Y:S01]  /*5cc0*/  FMUL R0, R78.reuse, R4 ;  /* 0x000000044e007220 */ /* 0x044fe20000400000 */
[C---:B-1----:R-:W-:Y:S01]  /*5cd0*/  FMUL R2, R78.reuse, R5 ;  /* 0x000000054e027220 */ /* 0x042fe20000400000 */
[C---:B------:R-:W-:Y:S01]  /*5ce0*/  FMUL R4, R78.reuse, R8 ;  /* 0x000000084e047220 */ /* 0x040fe20000400000 */
[C---:B------:R-:W-:Y:S01]  /*5cf0*/  FMUL R5, R78.reuse, R9 ;  /* 0x000000094e057220 */ /* 0x040fe20000400000 */
[C---:B------:R-:W-:Y:S01]  /*5d00*/  FFMA R0, R81.reuse, R82, R0 ;  /* 0x0000005251007223 */ /* 0x040fe20000000000 */
[C---:B------:R-:W-:Y:S01]  /*5d10*/  FFMA R2, R81.reuse, R83, R2 ;  /* 0x0000005351027223 */ /* 0x040fe20000000002 */
[C---:B------:R-:W-:Y:S01]  /*5d20*/  FMUL R8, R78.reuse, R12 ;  /* 0x0000000c4e087220 */ /* 0x040fe20000400000 */
[C---:B------:R-:W-:Y:S01]  /*5d30*/  FMUL R9, R78.reuse, R13 ;  /* 0x0000000d4e097220 */ /* 0x040fe20000400000 */
[C---:B------:R-:W-:Y:S01]  /*5d40*/  FMUL R12, R78.reuse, R16 ;  /* 0x000000104e0c7220 */ /* 0x040fe20000400000 */
[C---:B------:R-:W-:Y:S01]  /*5d50*/  FMUL R13, R78.reuse, R17 ;  /* 0x000000114e0d7220 */ /* 0x040fe20000400000 */
[C---:B------:R-:W-:Y:S01]  /*5d60*/  FMUL R16, R78.reuse, R20 ;  /* 0x000000144e107220 */ /* 0x040fe20000400000 */
[C---:B------:R-:W-:Y:S01]  /*5d70*/  FMUL R17, R78.reuse, R21 ;  /* 0x000000154e117220 */ /* 0x040fe20000400000 */
[----:B------:R-:W-:Y:S02]  /*5d80*/  HADD2.F32 R104, -RZ, R103.H1_H1 ;  /* 0x30000067ff687230 */ /* 0x000fe40000004100 */
[C---:B------:R-:W-:Y:S01]  /*5d90*/  FMUL R20, R78.reuse, R24 ;  /* 0x000000184e147220 */ /* 0x040fe20000400000 */
[C---:B------:R-:W-:Y:S01]  /*5da0*/  FMUL R21, R78.reuse, R25 ;  /* 0x000000194e157220 */ /* 0x040fe20000400000 */
[C---:B------:R-:W-:Y:S01]  /*5db0*/  FMUL R24, R78.reuse, R28 ;  /* 0x0000001c4e187220 */ /* 0x040fe20000400000 */
[C---:B------:R-:W-:Y:S01]  /*5dc0*/  FMUL R25, R78.reuse, R29 ;  /* 0x0000001d4e197220 */ /* 0x040fe20000400000 */
[C---:B------:R-:W-:Y:S01]  /*5dd0*/  FMUL R28, R78.reuse, R32 ;  /* 0x000000204e1c7220 */ /* 0x040fe20000400000 */
[C---:B------:R-:W-:Y:S01]  /*5de0*/  FMUL R29, R78.reuse, R33 ;  /* 0x000000214e1d7220 */ /* 0x040fe20000400000 */
[C---:B------:R-:W-:Y:S01]  /*5df0*/  FMUL R32, R78.reuse, R36 ;  /* 0x000000244e207220 */ /* 0x040fe20000400000 */
[----:B------:R-:W-:Y:S01]  /*5e00*/  F2FP.F16.E5M2.UNPACK_B R107, R154 ;  /* 0x0000009aff6b723e */ /* 0x000fe200020004ff */
[C---:B------:R-:W-:Y:S01]  /*5e10*/  FMUL R33, R78.reuse, R37 ;  /* 0x000000254e217220 */ /* 0x040fe20000400000 */
[C---:B------:R-:W-:Y:S01]  /*5e20*/  FMUL R36, R78.reuse, R40 ;  /* 0x000000284e247220 */ /* 0x040fe20000400000 */
[----:B------:R-:W-:Y:S01]  /*5e30*/  F2FP.F16.E5M2.UNPACK_B R109, R154.H1 ;  /* 0x0000009aff6d723e */ /* 0x000fe200030004ff */
[C---:B------:R-:W-:Y:S01]  /*5e40*/  FMUL R37, R78.reuse, R41 ;  /* 0x000000294e257220 */ /* 0x040fe20000400000 */
[----:B------:R-:W-:Y:S02]  /*5e50*/  HADD2.F32 R108, -RZ, R107.H1_H1 ;  /* 0x3000006bff6c7230 */ /* 0x000fe40000004100 */
        /* <DEDUP_REMOVED lines=26> */
[C---:B------:R-:W-:Y:S01]  /*6000*/  FFMA R3, R81.reuse, R84, R3 ;  /* 0x0000005451037223 */ /* 0x040fe20000000003 */
[C---:B------:R-:W-:Y:S01]  /*6010*/  FFMA R7, R81.reuse, R86, R7 ;  /* 0x0000005651077223 */ /* 0x040fe20000000007 */
[----:B------:R-:W-:Y:S01]  /*6020*/  F2FP.F16.E5M2.UNPACK_B R127, R159 ;  /* 0x0000009fff7f723e */ /* 0x000fe200020004ff */
[C---:B------:R-:W-:Y:S01]  /*6030*/  FFMA R4, R81.reuse, R85, R4 ;  /* 0x0000005551047223 */ /* 0x040fe20000000004 */
[C---:B------:R-:W-:Y:S01]  /*6040*/  FFMA R5, R81.reuse, R88, R5 ;  /* 0x0000005851057223 */ /* 0x040fe20000000005 */
[----:B------:R-:W-:Y:S01]  /*6050*/  F2FP.F16.E5M2.UNPACK_B R129, R159.H1 ;  /* 0x0000009fff81723e */ /* 0x000fe200030004ff */
[----:B------:R-:W-:Y:S01]  /*6060*/  FFMA R6, R81, R87, R6 ;  /* 0x0000005751067223 */ /* 0x000fe20000000006 */
[----:B------:R-:W-:Y:S01]  /*6070*/  F2FP.SATFINITE.E5M2.F32.PACK_AB_MERGE_C R185, R7, R3, RZ ;  /* 0x0000000307b9723e */ /* 0x000fe200048060ff */
[----:B------:R-:W-:Y:S02]  /*6080*/  HADD2.F32 R124, -RZ, R123.H1_H1 ;  /* 0x3000007bff7c7230 */ /* 0x000fe40000004100 */
[----:B------:R-:W-:Y:S01]  /*6090*/  FMUL R11, R78, R11 ;  /* 0x0000000b4e0b7220 */ /* 0x000fe20000400000 */
[----:B------:R-:W-:Y:S01]  /*60a0*/  HADD2.F32 R128, -RZ, R127.H1_H1 ;  /* 0x3000007fff807230 */ /* 0x000fe20000004100 */
[----:B------:R-:W-:Y:S01]  /*60b0*/  F2FP.SATFINITE.E5M2.F32.PACK_AB_MERGE_C R184, R2, R0, R185 ;  /* 0x0000000002b8723e */ /* 0x000fe200048060b9 */
[C---:B------:R-:W-:Y:S01]  /*60c0*/  FMUL R10, R78.reuse, R14 ;  /* 0x0000000e4e0a7220 */ /* 0x040fe20000400000 */
[C---:B------:R-:W-:Y:S01]  /*60d0*/  FFMA R11, R81.reuse, R90, R11 ;  /* 0x0000005a510b7223 */ /* 0x040fe2000000000b */
[C---:B------:R-:W-:Y:S01]  /*60e0*/  FFMA R8, R81.reuse, R89, R8 ;  /* 0x0000005951087223 */ /* 0x040fe20000000008 */
[----:B------:R-:W-:Y:S01]  /*60f0*/  FFMA R9, R81, R92, R9 ;  /* 0x0000005c51097223 */ /* 0x000fe20000000009 */
[----:B------:R-:W-:Y:S01]  /*6100*/  F2FP.F16.E5M2.UNPACK_B R131, R160 ;  /* 0x000000a0ff83723e */ /* 0x000fe200020004ff */
[----:B------:R-:W-:Y:S01]  /*6110*/  HADD2.F32 R98, -RZ, R97.H1_H1 ;  /* 0x30000061ff627230 */ /* 0x000fe20000004100 */
[----:B------:R-:W-:Y:S01]  /*6120*/  F2FP.SATFINITE.E5M2.F32.PACK_AB_MERGE_C R186, R11, R6, RZ ;  /* 0x000000060bba723e */ /* 0x000fe200048060ff */
[----:B------:R-:W-:Y:S01]  /*6130*/  FFMA R10, R81, R91, R10 ;  /* 0x0000005b510a7223 */ /* 0x000fe2000000000a */
[----:B------:R-:W-:Y:S02]  /*6140*/  HADD2.F32 R97, -RZ, R99.H0_H0 ;  /* 0x20000063ff617230 */ /* 0x000fe40000004100 */
[C---:B------:R-:W-:Y:S01]  /*6150*/  FMUL R15, R78.reuse, R15 ;  /* 0x0000000f4e0f7220 */ /* 0x040fe20000400000 */
[----:B------:R-:W-:Y:S01]  /*6160*/  F2FP.SATFINITE.E5M2.F32.PACK_AB_MERGE_C R185, R5, R4, R186 ;  /* 0x0000000405b9723e */ /* 0x000fe200048060ba */
[----:B------:R-:W-:Y:S02]  /*6170*/  HADD2.F32 R132, -RZ, R131.H1_H1 ;  /* 0x30000083ff847230 */ /* 0x000fe40000004100 */
[C---:B------:R-:W-:Y:S01]  /*6180*/  FMUL R14, R78.reuse, R18 ;  /* 0x000000124e0e7220 */ /* 0x040fe20000400000 */
[C---:B------:R-:W-:Y:S01]  /*6190*/  FFMA R15, R81.reuse, R94, R15 ;  /* 0x0000005e510f7223 */ /* 0x040fe2000000000f */
[C---:B------:R-:W-:Y:S01]  /*61a0*/  FFMA R12, R81.reuse, R93, R12 ;  /* 0x0000005d510c7223 */ /* 0x040fe2000000000c */
[----:B------:R-:W-:Y:S01]  /*61b0*/  FFMA R13, R81, R96, R13 ;  /* 0x00000060510d7223 */ /* 0x000fe2000000000d */
[----:B------:R-:W-:Y:S01]  /*61c0*/  F2FP.F16.E5M2.UNPACK_B R133, R160.H1 ;  /* 0x000000a0ff85723e */ /* 0x000fe200030004ff */
[--C-:B------:R-:W-:Y:S01]  /*61d0*/  HADD2.F32 R99, -RZ, R101.reuse.H0_H0 ;  /* 0x20000065ff637230 */ /* 0x100fe20000004100 */
[----:B------:R-:W-:Y:S01]  /*61e0*/  F2FP.SATFINITE.E5M2.F32.PACK_AB_MERGE_C R186, R15, R10, RZ ;  /* 0x0000000a0fba723e */ /* 0x000fe200048060ff */
[----:B------:R-:W-:Y:S01]  /*61f0*/  FFMA R14, R81, R95, R14 ;  /* 0x0000005f510e7223 */ /* 0x000fe2000000000e */
[C---:B------:R-:W-:Y:S01]  /*6200*/  FMUL R19, R78.reuse, R19 ;  /* 0x000000134e137220 */ /* 0x040fe20000400000 */
[----:B------:R-:W-:Y:S01]  /*6210*/  HADD2.F32 R102, -RZ, R101.H1_H1 ;  /* 0x30000065ff667230 */ /* 0x000fe20000004100 */
[----:B------:R-:W-:Y:S01]  /*6220*/  F2FP.SATFINITE.E5M2.F32.PACK_AB_MERGE_C R186, R9, R8, R186 ;  /* 0x0000000809ba723e */ /* 0x000fe200048060ba */
[----:B------:R-:W-:Y:S02]  /*6230*/  HADD2.F32 R101, -RZ, R103.H0_H0 ;  /* 0x20000067ff657230 */ /* 0x000fe40000004100 */
[C---:B------:R-:W-:Y:S01]  /*6240*/  FFMA R19, R81.reuse, R98, R19 ;  /* 0x0000006251137223 */ /* 0x040fe20000000013 */
[C---:B------:R-:W-:Y:S01]  /*6250*/  FFMA R16, R81.reuse, R97, R16 ;  /* 0x0000006151107223 */ /* 0x040fe20000000010 */
[----:B------:R-:W-:Y:S01]  /*6260*/  FFMA R17, R81, R100, R17 ;  /* 0x0000006451117223 */ /* 0x000fe20000000011 */
[C---:B------:R-:W-:Y:S01]  /*6270*/  FMUL R18, R78.reuse, R22 ;  /* 0x000000164e127220 */ /* 0x040fe20000400000 */
[----:B------:R-:W-:Y:S01]  /*6280*/  F2FP.F16.E5M2.UNPACK_B R135, R161 ;  /* 0x000000a1ff87723e */ /* 0x000fe200020004ff */
        /* <DEDUP_REMOVED lines=10> */
[----:B------:R1:W-:Y:S01]  /*6330*/  STS.128 [R172+UR49+0x4200], R184 ;  /* 0x004200b8ac007988 */ /* 0x0003e20008000c31 */
[----:B------:R-:W-:Y:S01]  /*6340*/  HADD2.F32 R136, -RZ, R135.H1_H1 ;  /* 0x30000087ff887230 */ /* 0x000fe20000004100 */
[----:B------:R-:W-:Y:S01]  /*6350*/  F2FP.SATFINITE.E5M2.F32.PACK_AB_MERGE_C R196, R23, R18, RZ ;  /* 0x0000001217c4723e */ /* 0x000fe200048060ff */
[C---:B------:R-:W-:Y:S01]  /*6360*/  FMUL R22, R78.reuse, R26 ;  /* 0x0000001a4e167220 */ /* 0x040fe20000400000 */
[C---:B------:R-:W-:Y:S01]  /*6370*/  FMUL R27, R78.reuse, R27 ;  /* 0x0000001b4e1b7220 */ /* 0x040fe20000400000 */
[--C-:B------:R-:W-:Y:S01]  /*6380*/  HADD2.F32 R107, -RZ, R109.reuse.H0_H0 ;  /* 0x2000006dff6b7230 */ /* 0x100fe20000004100 */
[----:B------:R-:W-:Y:S01]  /*6390*/  F2FP.SATFINITE.E5M2.F32.PACK_AB_MERGE_C R196, R17, R16, R196 ;  /* 0x0000001011c4723e */ /* 0x000fe200048060c4 */
[C---:B------:R-:W-:Y:S01]  /*63a0*/  FFMA R22, R81.reuse, R103, R22 ;  /* 0x0000006751167223 */ /* 0x040fe20000000016 */
[C---:B------:R-:W-:Y:S01]  /*63b0*/  FFMA R27, R81.reuse, R106, R27 ;  /* 0x0000006a511b7223 */ /* 0x040fe2000000001b */
[C---:B------:R-:W-:Y:S01]  /*63c0*/  FFMA R24, R81.reuse, R105, R24 ;  /* 0x0000006951187223 */ /* 0x040fe20000000018 */
[----:B------:R-:W-:Y:S01]  /*63d0*/  F2FP.F16.E5M2.UNPACK_B R137, R161.H1 ;  /* 0x000000a1ff89723e */ /* 0x000fe200030004ff */
[----:B------:R-:W-:Y:S02]  /*63e0*/  HADD2.F32 R110, -RZ, R109.H1_H1 ;  /* 0x3000006dff6e7230 */ /* 0x000fe40000004100 */
[----:B------:R-:W-:Y:S01]  /*63f0*/  FFMA R25, R81, R108, R25 ;  /* 0x0000006c51197223 */ /* 0x000fe20000000019 */
[----:B------:R-:W-:Y:S01]  /*6400*/  F2FP.SATFINITE.E5M2.F32.PACK_AB_MERGE_C R197, R27, R22, RZ ;  /* 0x000000161bc5723e */ /* 0x000fe200048060ff */
[----:B------:R-:W-:Y:S02]  /*6410*/  HADD2.F32 R109, -RZ, R111.H0_H0 ;  /* 0x2000006fff6d7230 */ /* 0x000fe40000004100 */
[C---:B------:R-:W-:Y:S01]  /*6420*/  FMUL R26, R78.reuse, R30 ;  /* 0x0000001e4e1a7220 */ /* 0x040fe20000400000 */
[C---:B------:R-:W-:Y:S01]  /*6430*/  FMUL R31, R78.reuse, R31 ;  /* 0x0000001f4e1f7220 */ /* 0x040fe20000400000 */
[--C-:B------:R-:W-:Y:S01]  /*6440*/  HADD2.F32 R111, -RZ, R113.reuse.H0_H0 ;  /* 0x20000071ff6f7230 */ /* 0x100fe20000004100 */
[----:B------:R-:W-:Y:S01]  /*6450*/  F2FP.SATFINITE.E5M2.F32.PACK_AB_MERGE_C R197, R21, R20, R197 ;  /* 0x0000001415c5723e */ /* 0x000fe200048060c5 */
[C---:B------:R-:W-:Y:S01]  /*6460*/  FFMA R26, R81.reuse, R107, R26 ;  /* 0x0000006b511a7223 */ /* 0x040fe2000000001a */
[C---:B------:R-:W-:Y:S01]  /*6470*/  FFMA R31, R81.reuse, R110, R31 ;  /* 0x0000006e511f7223 */ /* 0x040fe2000000001f */
[C---:B------:R-:W-:Y:S01]  /*6480*/  FFMA R28, R81.reuse, R109, R28 ;  /* 0x0000006d511c7223 */ /* 0x040fe2000000001c */
[----:B------:R-:W-:Y:S01]  /*6490*/  F2FP.F16.E5M2.UNPACK_B R139, R162 ;  /* 0x000000a2ff8b723e */ /* 0x000fe200020004ff */
[----:B------:R-:W-:Y:S02]  /*64a0*/  HADD2.F32 R114, -RZ, R113.H1_H1 ;  /* 0x30000071ff727230 */ /* 0x000fe40000004100 */
[----:B------:R-:W-:Y:S01]  /*64b0*/  FFMA R29, R81, R112, R29 ;  /* 0x00000070511d7223 */ /* 0x000fe2000000001d */
[----:B------:R-:W-:Y:S01]  /*64c0*/  F2FP.SATFINITE.E5M2.F32.PACK_AB_MERGE_C R198, R31, R26, RZ ;  /* 0x0000001a1fc6723e */ /* 0x000fe200048060ff */
[----:B------:R-:W-:Y:S02]  /*64d0*/  HADD2.F32 R113, -RZ, R115.H0_H0 ;  /* 0x20000073ff717230 */ /* 0x000fe40000004100 */
[C---:B------:R-:W-:Y:S01]  /*64e0*/  FMUL R30, R78.reuse, R34 ;  /* 0x000000224e1e7220 */ /* 0x040fe20000400000 */
[----:B------:R-:W-:Y:S01]  /*64f0*/  HADD2.F32 R140, -RZ, R139.H1_H1 ;  /* 0x3000008bff8c7230 */ /* 0x000fe20000004100 */
[----:B------:R-:W-:Y:S01]  /*6500*/  F2FP.SATFINITE.E5M2.F32.PACK_AB_MERGE_C R198, R25, R24, R198 ;  /* 0x0000001819c6723e */ /* 0x000fe200048060c6 */
[C---:B------:R-:W-:Y:S01]  /*6510*/  FMUL R35, R78.reuse, R35 ;  /* 0x000000234e237220 */ /* 0x040fe20000400000 */
[--C-:B------:R-:W-:Y:S02]  /*6520*/  HADD2.F32 R115, -RZ, R117.reuse.H0_H0 ;  /* 0x20000075ff737230 */ /* 0x100fe40000004100 */
[C---:B------:R-:W-:Y:S01]  /*6530*/  FFMA R30, R81.reuse, R111, R30 ;  /* 0x0000006f511e7223 */ /* 0x040fe2000000001e */
[----:B------:R-:W-:Y:S02]  /*6540*/  HADD2.F32 R118, -RZ, R117.H1_H1 ;  /* 0x30000075ff767230 */ /* 0x000fe40000004100 */
[C---:B------:R-:W-:Y:S01]  /*6550*/  FFMA R35, R81.reuse, R114, R35 ;  /* 0x0000007251237223 */ /* 0x040fe20000000023 */
[C---:B------:R-:W-:Y:S01]  /*6560*/  FFMA R32, R81.reuse, R113, R32 ;  /* 0x0000007151207223 */ /* 0x040fe20000000020 */
[----:B------:R-:W-:Y:S01]  /*6570*/  F2FP.F16.E5M2.UNPACK_B R141, R162.H1 ;  /* 0x000000a2ff8d723e */ /* 0x000fe200030004ff */
[----:B------:R-:W-:Y:S01]  /*6580*/  FFMA R33, R81, R116, R33 ;  /* 0x0000007451217223 */ /* 0x000fe20000000021 */
[----:B------:R-:W-:Y:S01]  /*6590*/  HADD2.F32 R117, -RZ, R119.H0_H0 ;  /* 0x20000077ff757230 */ /* 0x000fe20000004100 */
        /* <DEDUP_REMOVED lines=9> */
[----:B------:R1:W-:Y:S01]  /*6630*/  STS.128 [R204+0x4010], R196 ;  /* 0x004010c4cc007388 */ /* 0x0003e20000000c00 */
[----:B------:R-:W-:Y:S01]  /*6640*/  FFMA R37, R81, R120, R37 ;  /* 0x0000007851257223 */ /* 0x000fe20000000025 */
[----:B------:R-:W-:Y:S01]  /*6650*/  F2FP.SATFINITE.E5M2.F32.PACK_AB_MERGE_C R200, R39, R34, RZ ;  /* 0x0000002227c8723e */ /* 0x000fe200048060ff */
[----:B------:R-:W-:Y:S02]  /*6660*/  HADD2.F32 R122, -RZ, R121.H1_H1 ;  /* 0x30000079ff7a7230 */ /* 0x000fe40000004100 */
[C---:B------:R-:W-:Y:S01]  /*6670*/  FMUL R38, R78.reuse, R42 ;  /* 0x0000002a4e267220 */ /* 0x040fe20000400000 */
[----:B------:R-:W-:Y:S01]  /*6680*/  HADD2.F32 R121, -RZ, R123.H0_H0 ;  /* 0x2000007bff797230 */ /* 0x000fe20000004100 */
[----:B------:R-:W-:Y:S01]  /*6690*/  F2FP.SATFINITE.E5M2.F32.PACK_AB_MERGE_C R200, R33, R32, R200 ;  /* 0x0000002021c8723e */ /* 0x000fe200048060c8 */
[----:B------:R-:W-:Y:S02]  /*66a0*/  HADD2.F32 R144, -RZ, R143.H1_H1 ;  /* 0x3000008fff907230 */ /* 0x000fe40000004100 */
[C---:B------:R-:W-:Y:S01]  /*66b0*/  FFMA R38, R81.reuse, R119, R38 ;  /* 0x0000007751267223 */ /* 0x040fe20000000026 */
[C---:B------:R-:W-:Y:S01]  /*66c0*/  FMUL R43, R78.reuse, R43 ;  /* 0x0000002b4e2b7220 */ /* 0x040fe20000400000 */
[--C-:B------:R-:W-:Y:S02]  /*66d0*/  HADD2.F32 R123, -RZ, R125.reuse.H0_H0 ;  /* 0x2000007dff7b7230 */ /* 0x100fe40000004100 */
[C---:B------:R-:W-:Y:S01]  /*66e0*/  FMUL R42, R78.reuse, R46 ;  /* 0x0000002e4e2a7220 */ /* 0x040fe20000400000 */
[----:B------:R-:W-:Y:S02]  /*66f0*/  HADD2.F32 R126, -RZ, R125.H1_H1 ;  /* 0x3000007dff7e7230 */ /* 0x000fe40000004100 */
[C---:B------:R-:W-:Y:S01]  /*6700*/  FFMA R43, R81.reuse, R122, R43 ;  /* 0x0000007a512b7223 */ /* 0x040fe2000000002b */
[----:B------:R-:W-:Y:S01]  /*6710*/  F2FP.F16.E5M2.UNPACK_B R145, R163.H1 ;  /* 0x000000a3ff91723e */ /* 0x000fe200030004ff */
[C---:B------:R-:W-:Y:S01]  /*6720*/  FFMA R40, R81.reuse, R121, R40 ;  /* 0x0000007951287223 */ /* 0x040fe20000000028 */
[----:B------:R-:W-:Y:S01]  /*6730*/  FFMA R41, R81, R124, R41 ;  /* 0x0000007c51297223 */ /* 0x000fe20000000029 */
[----:B------:R-:W-:Y:S01]  /*6740*/  ISETP.NE.AND P0, PT, R193, RZ, PT ;  /* 0x000000ffc100720c */ /* 0x000fe20003f05270 */
[----:B------:R-:W-:Y:S01]  /*6750*/  HADD2.F32 R125, -RZ, R127.H0_H0 ;  /* 0x2000007fff7d7230 */ /* 0x000fe20000004100 */
[----:B------:R-:W-:Y:S01]  /*6760*/  F2FP.SATFINITE.E5M2.F32.PACK_AB_MERGE_C R201, R43, R38, RZ ;  /* 0x000000262bc9723e */ /* 0x000fe200048060ff */
[----:B------:R-:W-:Y:S01]  /*6770*/  FFMA R42, R81, R123, R42 ;  /* 0x0000007b512a7223 */ /* 0x000fe2000000002a */
[C---:B------:R-:W-:Y:S01]  /*6780*/  FMUL R47, R78.reuse, R47 ;  /* 0x0000002f4e2f7220 */ /* 0x040fe20000400000 */
[--C-:B------:R-:W-:Y:S01]  /*6790*/  HADD2.F32 R127, -RZ, R129.reuse.H0_H0 ;  /* 0x20000081ff7f7230 */ /* 0x100fe20000004100 */
[----:B------:R-:W-:Y:S01]  /*67a0*/  F2FP.SATFINITE.E5M2.F32.PACK_AB_MERGE_C R201, R37, R36, R201 ;  /* 0x0000002425c9723e */ /* 0x000fe200048060c9 */
[----:B------:R-:W-:Y:S02]  /*67b0*/  HADD2.F32 R130, -RZ, R129.H1_H1 ;  /* 0x30000081ff827230 */ /* 0x000fe40000004100 */
[C---:B------:R-:W-:Y:S01]  /*67c0*/  FFMA R47, R81.reuse, R126, R47 ;  /* 0x0000007e512f7223 */ /* 0x040fe2000000002f */
[C---:B------:R-:W-:Y:S01]  /*67d0*/  FFMA R44, R81.reuse, R125, R44 ;  /* 0x0000007d512c7223 */ /* 0x040fe2000000002c */
[C---:B------:R-:W-:Y:S01]  /*67e0*/  FFMA R45, R81.reuse, R128, R45 ;  /* 0x00000080512d7223 */ /* 0x040fe2000000002d */
[----:B------:R-:W-:Y:S02]  /*67f0*/  HADD2.F32 R129, -RZ, R131.H0_H0 ;  /* 0x20000083ff817230 */ /* 0x000fe40000004100 */
[C---:B------:R-:W-:Y:S01]  /*6800*/  FMUL R46, R78.reuse, R50 ;  /* 0x000000324e2e7220 */ /* 0x040fe20000400000 */
[C---:B------:R-:W-:Y:S01]  /*6810*/  FMUL R51, R78.reuse, R51 ;  /* 0x000000334e337220 */ /* 0x040fe20000400000 */
[--C-:B------:R-:W-:Y:S02]  /*6820*/  HADD2.F32 R131, -RZ, R133.reuse.H0_H0 ;  /* 0x20000085ff837230 */ /* 0x100fe40000004100 */
[C---:B------:R-:W-:Y:S01]  /*6830*/  FMUL R50, R78.reuse, R54 ;  /* 0x000000364e327220 */ /* 0x040fe20000400000 */
[C---:B------:R-:W-:Y:S01]  /*6840*/  FFMA R46, R81.reuse, R127, R46 ;  /* 0x0000007f512e7223 */ /* 0x040fe2000000002e */
[----:B------:R-:W-:Y:S02]  /*6850*/  HADD2.F32 R134, -RZ, R133.H1_H1 ;  /* 0x30000085ff867230 */ /* 0x000fe40000004100 */
[C---:B------:R-:W-:Y:S01]  /*6860*/  FFMA R51, R81.reuse, R130, R51 ;  /* 0x0000008251337223 */ /* 0x040fe20000000033 */
[----:B------:R-:W-:Y:S02]  /*6870*/  HADD2.F32 R133, -RZ, R135.H0_H0 ;  /* 0x20000087ff857230 */ /* 0x000fe40000004100 */
[C---:B------:R-:W-:Y:S01]  /*6880*/  FMUL R55, R78.reuse, R55 ;  /* 0x000000374e377220 */ /* 0x040fe20000400000 */
[C---:B------:R-:W-:Y:S01]  /*6890*/  FFMA R48, R81.reuse, R129, R48 ;  /* 0x0000008151307223 */ /* 0x040fe20000000030 */
[C---:B------:R-:W-:Y:S01]  /*68a0*/  FFMA R49, R81.reuse, R132, R49 ;  /* 0x0000008451317223 */ /* 0x040fe20000000031 */
[--C-:B------:R-:W-:Y:S02]  /*68b0*/  HADD2.F32 R135, -RZ, R137.reuse.H0_H0 ;  /* 0x20000089ff877230 */ /* 0x100fe40000004100 */
[C---:B------:R-:W-:Y:S01]  /*68c0*/  FFMA R50, R81.reuse, R131, R50 ;  /* 0x0000008351327223 */ /* 0x040fe20000000032 */
[----:B------:R-:W-:Y:S02]  /*68d0*/  HADD2.F32 R138, -RZ, R137.H1_H1 ;  /* 0x30000089ff8a7230 */ /* 0x000fe40000004100 */
[C---:B------:R-:W-:Y:S01]  /*68e0*/  FMUL R54, R78.reuse, R58 ;  /* 0x0000003a4e367220 */ /* 0x040fe20000400000 */
[----:B------:R-:W-:Y:S02]  /*68f0*/  HADD2.F32 R137, -RZ, R139.H0_H0 ;  /* 0x2000008bff897230 */ /* 0x000fe40000004100 */
[C---:B------:R-:W-:Y:S01]  /*6900*/  FFMA R55, R81.reuse, R134, R55 ;  /* 0x0000008651377223 */ /* 0x040fe20000000037 */
        /* <DEDUP_REMOVED lines=16> */
[----:B------:R-:W-:Y:S01]  /*6a10*/  FFMA R63, R81, R142, R63 ;  /* 0x0000008e513f7223 */ /* 0x000fe2000000003f */
[----:B------:R-:W-:Y:S01]  /*6a20*/  FMUL R67, R78, R67 ;  /* 0x000000434e437220 */ /* 0x000fe20000400000 */
[----:B------:R-:W-:Y:S01]  /*6a30*/  F2FP.SATFINITE.E5M2.F32.PACK_AB_MERGE_C R202, R47, R42, RZ ;  /* 0x0000002a2fca723e */ /* 0x000fe200048060ff */
[----:B------:R-:W-:Y:S01]  /*6a40*/  FFMA R60, R81, R141, R60 ;  /* 0x0000008d513c7223 */ /* 0x000fe2000000003c */
[----:B------:R-:W-:Y:S01]  /*6a50*/  F2FP.SATFINITE.E5M2.F32.PACK_AB_MERGE_C R203, R51, R46, RZ ;  /* 0x0000002e33cb723e */ /* 0x000fe200048060ff */
[C---:B------:R-:W-:Y:S01]  /*6a60*/  FFMA R61, R81.reuse, R144, R61 ;  /* 0x00000090513d7223 */ /* 0x040fe2000000003d */
[C---:B------:R-:W-:Y:S01]  /*6a70*/  FFMA R62, R81.reuse, R143, R62 ;  /* 0x0000008f513e7223 */ /* 0x040fe2000000003e */
[----:B------:R-:W-:Y:S01]  /*6a80*/  FFMA R67, R81, R146, R67 ;  /* 0x0000009251437223 */ /* 0x000fe20000000043 */
[----:B------:R-:W-:Y:S02]  /*6a90*/  F2FP.SATFINITE.E5M2.F32.PACK_AB_MERGE_C R202, R41, R40, R202 ;  /* 0x0000002829ca723e */ /* 0x000fe400048060ca */
[----:B------:R-:W-:Y:S02]  /*6aa0*/  F2FP.SATFINITE.E5M2.F32.PACK_AB_MERGE_C R203, R45, R44, R203 ;  /* 0x0000002c2dcb723e */ /* 0x000fe400048060cb */
[----:B------:R-:W-:Y:S02]  /*6ab0*/  F2FP.SATFINITE.E5M2.F32.PACK_AB_MERGE_C R212, R55, R50, RZ ;  /* 0x0000003237d4723e */ /* 0x000fe400048060ff */
[----:B------:R-:W-:Y:S01]  /*6ac0*/  F2FP.SATFINITE.E5M2.F32.PACK_AB_MERGE_C R213, R59, R54, RZ ;  /* 0x000000363bd5723e */ /* 0x000fe200048060ff */
[----:B------:R1:W-:Y:S01]  /*6ad0*/  STS.128 [R206+0x4020], R200 ;  /* 0x004020c8ce007388 */ /* 0x0003e20000000c00 */
[----:B------:R-:W-:Y:S02]  /*6ae0*/  F2FP.SATFINITE.E5M2.F32.PACK_AB_MERGE_C R214, R63, R58, RZ ;  /* 0x0000003a3fd6723e */ /* 0x000fe400048060ff */
[----:B------:R-:W-:Y:S02]  /*6af0*/  F2FP.SATFINITE.E5M2.F32.PACK_AB_MERGE_C R215, R67, R62, RZ ;  /* 0x0000003e43d7723e */ /* 0x000fe400048060ff */
[----:B------:R-:W-:Y:S02]  /*6b00*/  F2FP.SATFINITE.E5M2.F32.PACK_AB_MERGE_C R212, R49, R48, R212 ;  /* 0x0000003031d4723e */ /* 0x000fe400048060d4 */
[----:B------:R-:W-:Y:S02]  /*6b10*/  F2FP.SATFINITE.E5M2.F32.PACK_AB_MERGE_C R213, R53, R52, R213 ;  /* 0x0000003435d5723e */ /* 0x000fe400048060d5 */
[----:B------:R-:W-:Y:S02]  /*6b20*/  F2FP.SATFINITE.E5M2.F32.PACK_AB_MERGE_C R214, R57, R56, R214 ;  /* 0x0000003839d6723e */ /* 0x000fe400048060d6 */
[----:B------:R-:W-:Y:S02]  /*6b30*/  F2FP.SATFINITE.E5M2.F32.PACK_AB_MERGE_C R215, R61, R60, R215 ;  /* 0x0000003c3dd7723e */ /* 0x000fe400048060d7 */
[----:B------:R-:W-:Y:S02]  /*6b40*/  LEA R210, R181, UR49, 0x3 ;  /* 0x00000031b5d27c11 */ /* 0x000fe4000f8e18ff */
[----:B------:R-:W-:Y:S01]  /*6b50*/  @P6 SHF.L.U32 R221, R180, 0x1f, RZ ;  /* 0x0000001fb4dd6819 */ /* 0x000fe200000006ff */
[----:B------:R1:W-:Y:S01]  /*6b60*/  STS.128 [R205+0x4010], R212 ;  /* 0x004010d4cd007388 */ /* 0x0003e20000000c00 */
[----:B------:R-:W-:Y:S01]  /*6b70*/  @!PT LDS RZ, [RZ] ;  /* 0x00000000fffff984 */ /* 0x000fe20000000800 */
[----:B------:R-:W-:Y:S01]  /*6b80*/  @!PT LDS RZ, [RZ] ;  /* 0x00000000fffff984 */ /* 0x000fe20000000800 */
[----:B------:R-:W-:Y:S01]  /*6b90*/  @!PT LDS RZ, [RZ] ;  /* 0x00000000fffff984 */ /* 0x000fe20000000800 */
[----:B------:R-:W-:Y:S01]  /*6ba0*/  @!PT LDS RZ, [RZ] ;  /* 0x00000000fffff984 */ /* 0x000fe20000000800 */
[----:B------:R2:W-:Y:S07]  /*6bb0*/  MEMBAR.ALL.CTA ;  /* 0x0000000000007992 */ /* 0x0005ee0000008000 */
[----:B--2---:R-:W2:Y:S02]  /*6bc0*/  FENCE.VIEW.ASYNC.S ;  /* 0x00000000000073c6 */ /* 0x004ea40000000000 */
[----:B--2---:R-:W-:Y:S06]  /*6bd0*/  BAR.SYNC.DEFER_BLOCKING 0x1, 0x80 ;  /* 0x0042000000007b1d */ /* 0x004fec0000010000 */
[----:B------:R-:W-:Y:S05]  /*6be0*/  @P0 BRA `(.L_x_98) ;  /* 0x0000000000280947 */ /* 0x000fea0003800000 */
[----:B------:R-:W-:Y:S02]  /*6bf0*/  UIADD3 UR4, UPT, UPT, UR49, 0x4200, URZ ;  /* 0x0000420031047890 */ /* 0x000fe4000fffe0ff */
[----:B------:R-:W-:Y:S01]  /*6c00*/  UIADD3 UR6, UP0, UPT, UR52, 0x680, URZ ;  /* 0x0000068034067890 */ /* 0x000fe2000ff1e0ff */
[----:B------:R-:W-:Y:S03]  /*6c10*/  UMOV UR43, UR36 ;  /* 0x00000024002b7c82 */ /* 0x000fe60008000000 */
[----:B------:R-:W-:Y:S01]  /*6c20*/  MOV R192, UR4 ;  /* 0x0000000400c07c02 */ /* 0x000fe20008000f00 */
[----:B------:R-:W-:Y:S03]  /*6c30*/  UIADD3.X UR7, UPT, UPT, URZ, UR53, URZ, UP0, !UPT ;  /* 0x00000035ff077290 */ /* 0x000fe600087fe4ff */
[----:B------:R-:W-:Y:S11]  /*6c40*/  R2UR UR40, R192 ;  /* 0x00000000c02872ca */ /* 0x000ff600000e0000 */
[----:B------:R-:W-:Y:S02]  /*6c50*/  @!UPT UIADD3 URZ, UPT, UPT, URZ, URZ, URZ ;  /* 0x000000fffffff290 */ /* 0x000fe4000fffe0ff */
[----:B------:R2:W-:Y:S01]  /*6c60*/  UTMASTG.3D [UR40], [UR6] ;  /* 0x00000028060073b5 */ /* 0x0005e20008010000 */
[----:B------:R0:W-:Y:S01]  /*6c70*/  UTMACMDFLUSH ;  /* 0x00000000000079b7 */ /* 0x0001e20000000000 */
[----:B--2---:R-:W-:Y:S04]  /*6c80*/  DEPBAR.LE SB0, 0x1 ;  /* 0x000080400000791a */ /* 0x004fe80000000000 */
.L_x_98:
[----:B------:R-:W-:Y:S05]  /*6c90*/  BSYNC.RECONVERGENT B0 ;  /* 0x0000000000007941 */ /* 0x000fea0003800200 */
.L_x_97:
[----:B------:R-:W-:Y:S06]  /*6ca0*/  BAR.SYNC.DEFER_BLOCKING 0x1, 0x80 ;  /* 0x0042000000007b1d */ /* 0x000fec0000010000 */
[----:B------:R-:W2:Y:S01]  /*6cb0*/  @P6 SYNCS.PHASECHK.TRANS64.TRYWAIT P0, [R210+URZ+0x60], R221 ;  /* 0x000060ddd20065a7 */ /* 0x000ea200080011ff */
[----:B------:R-:W-:Y:S01]  /*6cc0*/  BSSY B1, `(.L_x_99) ;  /* 0x0000023000017945 */ /* 0x000fe20003800000 */
[----:B--2---:R-:W-:Y:S03]  /*6cd0*/  @P6 SEL R208, RZ, 0x1, !P0 ;  /* 0x00000001ffd06807 */ /* 0x004fe60004000000 */
[----:B------:R-:W-:Y:S05]  /*6ce0*/  @!P6 BRA `(.L_x_100) ;  /* 0x000000000080e947 */ /* 0x000fea0003800000 */
[----:B------:R-:W-:Y:S01]  /*6cf0*/  ISETP.NE.AND P1, PT, R209, RZ, PT ;  /* 0x000000ffd100720c */ /* 0x000fe20003f25270 */
[----:B------:R-:W-:Y:S01]  /*6d00*/  BSSY B0, `(.L_x_101) ;  /* 0x000000a000007945 */ /* 0x000fe20003800000 */
[----:B------:R-:W-:Y:S11]  /*6d10*/  ISETP.NE.AND P0, PT, R208, RZ, PT ;  /* 0x000000ffd000720c */ /* 0x000ff60003f05270 */
[----:B------:R-:W-:Y:S04]  /*6d20*/  @P1 IMAD R0, R181, 0x2000, R190 ;  /* 0x00002000b5001824 */ /* 0x000fe800078e02be */
[C---:B------:R-:W-:Y:S01]  /*6d30*/  @P1 IMAD.IADD R2, R0.reuse, 0x1, R211 ;  /* 0x0000000100021824 */ /* 0x040fe200078e02d3 */
[----:B------:R-:W-:Y:S03]  /*6d40*/  @P1 IADD3 R219, PT, PT, R0, R219, RZ ;  /* 0x000000db00db1210 */ /* 0x000fe60007ffe0ff */
[----:B------:R-:W-:Y:S01]  /*6d50*/  @P1 IMAD.IADD R217, R217, 0x1, R2 ;  /* 0x00000001d9d91824 */ /* 0x000fe200078e0202 */
[----:B------:R-:W-:Y:S06]  /*6d60*/  @P0 BRA `(.L_x_102) ;  /* 0x00000000000c0947 */ /* 0x000fec0003800000 */
[----:B------:R-:W-:Y:S04]  /*6d70*/  SHF.L.U32 R3, R180, 0x1f, RZ ;  /* 0x0000001fb4037819 */ /* 0x000fe800000006ff */
[----:B------:R-:W2:Y:S02]  /*6d80*/  SYNCS.PHASECHK.TRANS64.TRYWAIT P0, [R210+URZ+0x60], R3 ;  /* 0x00006003d20075a7 */ /* 0x000ea400080011ff */
[----:B--2---:R-:W-:Y:S05]  /*6d90*/  @!P0 BRA `(.L_x_103) ;  /* 0x0000001c00e88947 */ /* 0x004fea0003800000 */
.L_x_102:
[----:B------:R-:W-:Y:S05]  /*6da0*/  BSYNC B0 ;  /* 0x0000000000007941 */ /* 0x000fea0003800000 */
.L_x_101:
[----:B------:R-:W-:Y:S01]  /*6db0*/  ISETP.NE.AND P0, PT, R209, RZ, PT ;  /* 0x000000ffd100720c */ /* 0x000fe20003f05270 */
[----:B--2---:R-:W-:Y:S02]  /*6dc0*/  VIADD R210, R210, 0x70 ;  /* 0x00000070d2d27836 */ /* 0x004fe40000000000 */
[----:B------:R-:W-:Y:S02]  /*6dd0*/  IMAD.U32 R3, RZ, RZ, UR37 ;  /* 0x00000025ff037e24 */ /* 0x000fe4000f8e00ff */
[----:B------:R-:W-:Y:S03]  /*6de0*/  VIADD R181, R181, 0x1 ;  /* 0x00000001b5b57836 */ /* 0x000fe60000000000 */
[----:B------:R-:W-:Y:S05]  /*6df0*/  PRMT R3, R3, 0x654, R210 ;  /* 0x0000065403037816 */ /* 0x000fea00000000d2 */
[----:B------:R2:W3:Y:S04]  /*6e00*/  @P0 LDS.128 R148, [R0] ;  /* 0x0000000000940984 */ /* 0x0004e80000000c00 */
[----:B------:R2:W4:Y:S04]  /*6e10*/  @P0 LDS.128 R152, [R2+0x10] ;  /* 0x0000100002980984 */ /* 0x0005280000000c00 */
        /* <DEDUP_REMOVED lines=9> */
[----:B------:R-:W-:Y:S01]  /*6eb0*/  SEL R181, R181, RZ, P0 ;  /* 0x000000ffb5b57207 */ /* 0x000fe20000000000 */
[----:B-----5:R5:W-:Y:S02]  /*6ec0*/  SYNCS.ARRIVE.TRANS64.RED.A1T0 RZ, [R3+URZ], RZ ;  /* 0x000000ff03ff79a7 */ /* 0x020be400081004ff */
[----:B-----5:R-:W-:Y:S04]  /*6ed0*/  SEL R3, RZ, 0x1, P0 ;  /* 0x00000001ff037807 */ /* 0x020fe80000000000 */
[----:B--234-:R-:W-:Y:S02]  /*6ee0*/  LOP3.LUT R180, R180, R3, RZ, 0x3c, !PT ;  /* 0x00000003b4b47212 */ /* 0x01cfe400078e3cff */
.L_x_100:
[----:B------:R-:W-:Y:S05]  /*6ef0*/  BSYNC B1 ;  /* 0x0000000000017941 */ /* 0x000fea0003800000 */
.L_x_99:
[----:B------:R-:W-:Y:S05]  /*6f00*/  VIADD R0, R80, 0x40 ;  /* 0x0000004050007836 */ /* 0x000fea0000000000 */
[----:B------:R-:W-:Y:S04]  /*6f10*/  SHF.R.U32.HI R0, RZ, 0x15, R0 ;  /* 0x00000015ff007819 */ /* 0x000fe80000011600 */
[----:B------:R-:W-:Y:S11]  /*6f20*/  LOP3.LUT P0, RZ, R0, 0x3, R173, 0x48, !PT ;  /* 0x0000000300ff7812 */ /* 0x000ff600078048ad */
[----:B------:R-:W-:Y:S02]  /*6f30*/  @!UPT UIADD3 URZ, UPT, UPT, URZ, URZ, URZ ;  /* 0x000000fffffff290 */ /* 0x000fe4000fffe0ff */
[----:B------:R-:W-:Y:S05]  /*6f40*/  @!P0 BRA `(.L_x_104) ;  /* 0x0000000000408947 */ /* 0x000fea0003800000 */
[----:B------:R-:W2:Y:S01]  /*6f50*/  LDCU.64 UR8, c[0x4][0x70] ;  /* 0x01000e00ff0877ac */ /* 0x000ea20008000a00 */
[----:B------:R-:W-:Y:S01]  /*6f60*/  MOV R3, 0x0 ;  /* 0x0000000000037802 */ /* 0x000fe20000000f00 */
[----:B------:R-:W-:Y:S02]  /*6f70*/  HFMA2 R12, -RZ, RZ, 0, 5.9604644775390625e-08 ;  /* 0x00000001ff0c7431 */ /* 0x000fe400000001ff */
[----:B------:R-:W-:Y:S02]  /*6f80*/  IMAD.MOV.U32 R8, RZ, RZ, 0x192 ;  /* 0x00000192ff087424 */ /* 0x000fe400078e00ff */
[----:B------:R-:W-:Y:S01]  /*6f90*/  IMAD.MOV.U32 R13, RZ, RZ, RZ ;  /* 0x000000ffff0d7224 */ /* 0x000fe200078e00ff */
[----:B------:R-:W3:Y:S01]  /*6fa0*/  LDCU.64 UR6, c[0x4][0x78] ;  /* 0x01000f00ff0677ac */ /* 0x000ee20008000a00 */
[----:B------:R-:W4:Y:S01]  /*6fb0*/  LDC.64 R2, c[0x4][R3] ;  /* 0x0100000003027b82 */ /* 0x000f220000000a00 */
[----:B------:R-:W5:Y:S01]  /*6fc0*/  LDCU.64 UR4, c[0x4][0x10] ;  /* 0x01000200ff0477ac */ /* 0x000f620008000a00 */
[----:B--2---:R-:W-:Y:S01]  /*6fd0*/  MOV R5, UR9 ;  /* 0x0000000900057c02 */ /* 0x004fe20008000f00 */
[----:B------:R-:W-:Y:S01]  /*6fe0*/  IMAD.U32 R4, RZ, RZ, UR8 ;  /* 0x00000008ff047e24 */ /* 0x000fe2000f8e00ff */
[----:B---3--:R-:W-:Y:S01]  /*6ff0*/  MOV R7, UR7 ;  /* 0x0000000700077c02 */ /* 0x008fe20008000f00 */
[----:B------:R-:W-:Y:S01]  /*7000*/  IMAD.U32 R6, RZ, RZ, UR6 ;  /* 0x00000006ff067e24 */ /* 0x000fe2000f8e00ff */
[----:B-----5:R-:W-:Y:S01]  /*7010*/  MOV R11, UR5 ;  /* 0x00000005000b7c02 */ /* 0x020fe20008000f00 */
[----:B------:R-:W-:Y:S02]  /*7020*/  IMAD.U32 R10, RZ, RZ, UR4 ;  /* 0x00000004ff0a7e24 */ /* 0x000fe4000f8e00ff */
[----:B------:R-:W-:Y:S07]  /*7030*/  LEPC R20, `(.L_x_104) ;  /* 0x000000001014794e */ /* 0x000fee0000000000 */
[----:B-1--4-:R-:W-:Y:S05]  /*7040*/  CALL.ABS.NOINC R2 ;  /* 0x0000000002007343 */ /* 0x012fea0003c00000 */
.L_x_104:
[----:B------:R-:W-:Y:S01]  /*7050*/  ISETP.NE.AND P0, PT, R193, RZ, PT ;  /* 0x000000ffc100720c */ /* 0x000fe20003f05270 */
[----:B------:R-:W-:Y:S05]  /*7060*/  WARPSYNC.ALL ;  /* 0x0000000000007948 */ /* 0x000fea0003800000 */
[----:B------:R-:W-:Y:S01]  /*7070*/  R2UR UR4, R80 ;  /* 0x00000000500472ca */ /* 0x000fe200000e0000 */
[----:B------:R-:W-:Y:S01]  /*7080*/  BSSY.RECONVERGENT B0, `(.L_x_105) ;  /* 0x000011d000007945 */ /* 0x000fe20003800200 */
[----:B------:R-:W-:Y:S02]  /*7090*/  F2FP.F16.E5M2.UNPACK_B R11, R149 ;  /* 0x00000095ff0b723e */ /* 0x000fe400020004ff */
[----:B------:R-:W-:Y:S02]  /*70a0*/  F2FP.F16.E5M2.UNPACK_B R10, R150 ;  /* 0x00000096ff0a723e */ /* 0x000fe400020004ff */
[----:B------:R-:W-:Y:S01]  /*70b0*/  F2FP.F16.E5M2.UNPACK_B R9, R151 ;  /* 0x00000097ff09723e */ /* 0x000fe200020004ff */
[--C-:B------:R-:W-:Y:S01]  /*70c0*/  HADD2.F32 R83, -RZ, R11.reuse.H0_H0 ;  /* 0x2000000bff537230 */ /* 0x100fe20000004100 */
[----:B------:R-:W-:Y:S01]  /*70d0*/  F2FP.F16.E5M2.UNPACK_B R8, R152 ;  /* 0x00000098ff08723e */ /* 0x000fe200020004ff */
[----:B------:R-:W-:Y:S01]  /*70e0*/  HADD2.F32 R84, -RZ, R11.H1_H1 ;  /* 0x3000000bff547230 */ /* 0x000fe20000004100 */
[----:B------:R-:W-:Y:S01]  /*70f0*/  F2FP.F16.E5M2.UNPACK_B R7, R153 ;  /* 0x00000099ff07723e */ /* 0x000fe200020004ff */
[--C-:B------:R-:W-:Y:S01]  /*7100*/  HADD2.F32 R87, -RZ, R10.reuse.H0_H0 ;  /* 0x2000000aff577230 */ /* 0x100fe20000004100 */
[----:B------:R-:W-:Y:S01]  /*7110*/  F2FP.F16.E5M2.UNPACK_B R6, R154 ;  /* 0x0000009aff06723e */ /* 0x000fe200020004ff */
[----:B------:R-:W-:Y:S01]  /*7120*/  HADD2.F32 R88, -RZ, R10.H1_H1 ;  /* 0x3000000aff587230 */ /* 0x000fe20000004100 */
[----:B------:R-:W-:Y:S01]  /*7130*/  F2FP.F16.E5M2.UNPACK_B R5, R155 ;  /* 0x0000009bff05723e */ /* 0x000fe200020004ff */
[--C-:B------:R-:W-:Y:S01]  /*7140*/  HADD2.F32 R91, -RZ, R9.reuse.H0_H0 ;  /* 0x20000009ff5b7230 */ /* 0x100fe20000004100 */
[----:B-1----:R-:W-:Y:S01]  /*7150*/  F2FP.F16.E5M2.UNPACK_B R4, R156 ;  /* 0x0000009cff04723e */ /* 0x002fe200020004ff */
[----:B------:R-:W-:Y:S01]  /*7160*/  HADD2.F32 R92, -RZ, R9.H1_H1 ;  /* 0x30000009ff5c7230 */ /* 0x000fe20000004100 */
[-C--:B------:R-:W-:Y:S01]  /*7170*/  F2FP.F16.E5M2.UNPACK_B R2, R148.reuse ;  /* 0x00000094ff02723e */ /* 0x080fe200020004ff */
[--C-:B------:R-:W-:Y:S01]  /*7180*/  HADD2.F32 R95, -RZ, R8.reuse.H0_H0 ;  /* 0x20000008ff5f7230 */ /* 0x100fe20000004100 */
[----:B------:R-:W-:Y:S01]  /*7190*/  F2FP.F16.E5M2.UNPACK_B R148, R148.H1 ;  /* 0x00000094ff94723e */ /* 0x000fe200030004ff */
[----:B------:R-:W-:Y:S01]  /*71a0*/  HADD2.F32 R97, -RZ, R8.H1_H1 ;  /* 0x30000008ff617230 */ /* 0x000fe20000004100 */
[----:B------:R-:W-:Y:S01]  /*71b0*/  F2FP.F16.E5M2.UNPACK_B R149, R149.H1 ;  /* 0x00000095ff95723e */ /* 0x000fe200030004ff */
[--C-:B------:R-:W-:Y:S01]  /*71c0*/  HADD2.F32 R98, -RZ, R7.reuse.H0_H0 ;  /* 0x20000007ff627230 */ /* 0x100fe20000004100 */
[----:B------:R-:W-:Y:S01]  /*71d0*/  F2FP.F16.E5M2.UNPACK_B R150, R150.H1 ;  /* 0x00000096ff96723e */ /* 0x000fe200030004ff */
[----:B------:R-:W-:Y:S01]  /*71e0*/  HADD2.F32 R101, -RZ, R7.H1_H1 ;  /* 0x30000007ff657230 */ /* 0x000fe20000004100 */
[----:B------:R-:W-:Y:S01]  /*71f0*/  F2FP.F16.E5M2.UNPACK_B R151, R151.H1 ;  /* 0x00000097ff97723e */ /* 0x000fe200030004ff */
[--C-:B------:R-:W-:Y:S01]  /*7200*/  HADD2.F32 R102, -RZ, R6.reuse.H0_H0 ;  /* 0x20000006ff667230 */ /* 0x100fe20000004100 */
[----:B------:R-:W-:Y:S01]  /*7210*/  F2FP.F16.E5M2.UNPACK_B R138, R163 ;  /* 0x000000a3ff8a723e */ /* 0x000fe200020004ff */
[----:B------:R-:W-:Y:S01]  /*7220*/  HADD2.F32 R105, -RZ, R6.H1_H1 ;  /* 0x30000006ff697230 */ /* 0x000fe20000004100 */
[----:B------:R-:W-:Y:S01]  /*7230*/  R2UR UR5, R207 ;  /* 0x00000000cf0572ca */ /* 0x000fe200000e0000 */
        /* <DEDUP_REMOVED lines=8> */
[----:B------:R-:W1:Y:S01]  /*72c0*/  LDTM.x64 R4, tmem[UR4+0x40] ;  /* 0x00004004000479ee */ /* 0x000e620008340000 */
[--C-:B------:R-:W-:Y:S01]  /*72d0*/  HADD2.F32 R0, -RZ, R2.reuse.H0_H0 ;  /* 0x20000002ff007230 */ /* 0x100fe20000004100 */
[----:B------:R-:W-:Y:S01]  /*72e0*/  NOP ;  /* 0x0000000000007918 */ /* 0x000fe20000000000 */
[----:B------:R-:W-:Y:S01]  /*72f0*/  HADD2.F32 R2, -RZ, R2.H1_H1 ;  /* 0x30000002ff027230 */ /* 0x000fe20000004100 */
[----:B------:R-:W-:Y:S01]  /*7300*/  UIADD3 UR5, UPT, UPT, UR5, 0xd0, URZ ;  /* 0x000000d005057890 */ /* 0x000fe2000fffe0ff */
[--C-:B------:R-:W-:Y:S01]  /*7310*/  HADD2.F32 R86, -RZ, R149.reuse.H1_H1 ;  /* 0x30000095ff567230 */ /* 0x100fe20000004100 */
[----:B------:R-:W-:Y:S01]  /*7320*/  F2FP.F16.E5M2.UNPACK_B R132, R161 ;  /* 0x000000a1ff84723e */ /* 0x000fe200020004ff */
[--C-:B------:R-:W-:Y:S01]  /*7330*/  HADD2.F32 R114, -RZ, R116.reuse.H0_H0 ;  /* 0x20000074ff727230 */ /* 0x100fe20000004100 */
[----:B------:R-:W-:Y:S01]  /*7340*/  UPRMT UR5, UR37, 0x654, UR5 ;  /* 0x0000065425057896 */ /* 0x000fe20008000005 */
[----:B------:R-:W-:Y:S01]  /*7350*/  HADD2.F32 R117, -RZ, R116.H1_H1 ;  /* 0x30000074ff757230 */ /* 0x000fe20000004100 */
[----:B------:R-:W-:Y:S01]  /*7360*/  F2FP.F16.E5M2.UNPACK_B R136, R162 ;  /* 0x000000a2ff88723e */ /* 0x000fe200020004ff */
[--C-:B------:R-:W-:Y:S01]  /*7370*/  HADD2.F32 R118, -RZ, R120.reuse.H0_H0 ;  /* 0x20000078ff767230 */ /* 0x100fe20000004100 */
[----:B------:R-:W-:Y:S01]  /*7380*/  F2FP.F16.E5M2.UNPACK_B R152, R152.H1 ;  /* 0x00000098ff98723e */ /* 0x000fe200030004ff */
[----:B------:R-:W-:Y:S01]  /*7390*/  HADD2.F32 R121, -RZ, R120.H1_H1 ;  /* 0x30000078ff797230 */ /* 0x000fe20000004100 */
[----:B------:R-:W-:Y:S01]  /*73a0*/  F2FP.F16.E5M2.UNPACK_B R153, R153.H1 ;  /* 0x00000099ff99723e */ /* 0x000fe200030004ff */
[--C-:B------:R-:W-:Y:S01]  /*73b0*/  HADD2.F32 R122, -RZ, R124.reuse.H0_H0 ;  /* 0x2000007cff7a7230 */ /* 0x100fe20000004100 */
[----:B------:R-:W-:Y:S01]  /*73c0*/  F2FP.F16.E5M2.UNPACK_B R154, R154.H1 ;  /* 0x0000009aff9a723e */ /* 0x000fe200030004ff */
[----:B-1----:R-:W-:Y:S01]  /*73d0*/  SYNCS.ARRIVE.TRANS64.RED.A1T0 RZ, [UR5], RZ ;  /* 0x000000ffffff79a7 */ /* 0x002fe20008100405 */
[----:B------:R-:W-:Y:S01]  /*73e0*/  HADD2.F32 R125, -RZ, R124.H1_H1 ;  /* 0x3000007cff7d7230 */ /* 0x000fe20000004100 */
[----:B------:R-:W-:Y:S01]  /*73f0*/  F2FP.F16.E5M2.UNPACK_B R155, R155.H1 ;  /* 0x0000009bff9b723e */ /* 0x000fe200030004ff */
[--C-:B------:R-:W-:Y:S01]  /*7400*/  HADD2.F32 R126, -RZ, R128.reuse.H0_H0 ;  /* 0x20000080ff7e7230 */ /* 0x100fe20000004100 */
[----:B------:R-:W-:Y:S01]  /*7410*/  F2FP.F16.E5M2.UNPACK_B R156, R156.H1 ;  /* 0x0000009cff9c723e */ /* 0x000fe200030004ff */
[----:B------:R-:W-:Y:S01]  /*7420*/  HADD2.F32 R129, -RZ, R128.H1_H1 ;  /* 0x30000080ff817230 */ /* 0x000fe20000004100 */
[----:B------:R-:W-:Y:S01]  /*7430*/  F2FP.F16.E5M2.UNPACK_B R157, R157.H1 ;  /* 0x0000009dff9d723e */ /* 0x000fe200030004ff */
[C---:B------:R-:W-:Y:S01]  /*7440*/  FMUL R4, R78.reuse, R4 ;  /* 0x000000044e047220 */ /* 0x040fe20000400000 */
[C---:B------:R-:W-:Y:S01]  /*7450*/  FMUL R5, R78.reuse, R5 ;  /* 0x000000054e057220 */ /* 0x040fe20000400000 */
[----:B------:R-:W-:Y:S02]  /*7460*/  HADD2.F32 R3, -RZ, R148.H0_H0 ;  /* 0x20000094ff037230 */ /* 0x000fe40000004100 */
        /* <DEDUP_REMOVED lines=9> */
[C---:B------:R-:W-:Y:S01]  /*7500*/  FMUL R2, R78.reuse, R21 ;  /* 0x000000154e027220 */ /* 0x040fe20000400000 */
[C---:B------:R-:W-:Y:S01]  /*7510*/  FMUL R21, R78.reuse, R28 ;  /* 0x0000001c4e157220 */ /* 0x040fe20000400000 */
[----:B------:R-:W-:Y:S02]  /*7520*/  HADD2.F32 R130, -RZ, R132.H0_H0 ;  /* 0x20000084ff827230 */ /* 0x000fe40000004100 */
[C---:B------:R-:W-:Y:S01]  /*7530*/  FMUL R6, R78.reuse, R6 ;  /* 0x000000064e067220 */ /* 0x040fe20000400000 */
[----:B------:R-:W-:Y:S02]  /*7540*/  HADD2.F32 R82, -RZ, R148.H1_H1 ;  /* 0x30000094ff527230 */ /* 0x000fe40000004100 */
[C---:B------:R-:W-:Y:S01]  /*7550*/  FMUL R7, R78.reuse, R7 ;  /* 0x000000074e077220 */ /* 0x040fe20000400000 */
[----:B------:R-:W-:Y:S02]  /*7560*/  HADD2.F32 R85, -RZ, R149.H0_H0 ;  /* 0x20000095ff557230 */ /* 0x000fe40000004100 */
[C---:B------:R-:W-:Y:S01]  /*7570*/  FFMA R6, R81.reuse, R3, R6 ;  /* 0x0000000351067223 */ /* 0x040fe20000000006 */
[----:B------:R-:W-:Y:S02]  /*7580*/  HADD2.F32 R133, -RZ, R132.H1_H1 ;  /* 0x30000084ff857230 */ /* 0x000fe40000004100 */
[C---:B------:R-:W-:Y:S01]  /*7590*/  FFMA R7, R81.reuse, R82, R7 ;  /* 0x0000005251077223 */ /* 0x040fe20000000007 */
[C---:B------:R-:W-:Y:S01]  /*75a0*/  FFMA R8, R81.reuse, R83, R8 ;  /* 0x0000005351087223 */ /* 0x040fe20000000008 */
[C---:B------:R-:W-:Y:S01]  /*75b0*/  FFMA R9, R81.reuse, R84, R9 ;  /* 0x0000005451097223 */ /* 0x040fe20000000009 */
[--C-:B------:R-:W-:Y:S02]  /*75c0*/  HADD2.F32 R82, -RZ, R138.reuse.H0_H0 ;  /* 0x2000008aff527230 */ /* 0x100fe40000004100 */
[C---:B------:R-:W-:Y:S01]  /*75d0*/  FMUL R10, R78.reuse, R10 ;  /* 0x0000000a4e0a7220 */ /* 0x040fe20000400000 */
[----:B------:R-:W-:Y:S02]  /*75e0*/  HADD2.F32 R83, -RZ, R138.H1_H1 ;  /* 0x3000008aff537230 */ /* 0x000fe40000004100 */
[C---:B------:R-:W-:Y:S01]  /*75f0*/  FMUL R11, R78.reuse, R11 ;  /* 0x0000000b4e0b7220 */ /* 0x040fe20000400000 */
[----:B------:R-:W-:Y:S02]  /*7600*/  HADD2.F32 R89, -RZ, R150.H0_H0 ;  /* 0x20000096ff597230 */ /* 0x000fe40000004100 */
[C---:B------:R-:W-:Y:S01]  /*7610*/  FFMA R10, R81.reuse, R85, R10 ;  /* 0x00000055510a7223 */ /* 0x040fe2000000000a */
[--C-:B------:R-:W-:Y:S02]  /*7620*/  HADD2.F32 R134, -RZ, R136.reuse.H0_H0 ;  /* 0x20000088ff867230 */ /* 0x100fe40000004100 */
[C---:B------:R-:W-:Y:S01]  /*7630*/  FFMA R11, R81.reuse, R86, R11 ;  /* 0x00000056510b7223 */ /* 0x040fe2000000000b */
[C---:B------:R-:W-:Y:S01]  /*7640*/  FFMA R12, R81.reuse, R87, R12 ;  /* 0x00000057510c7223 */ /* 0x040fe2000000000c */
[----:B------:R-:W-:Y:S01]  /*7650*/  FFMA R13, R81, R88, R13 ;  /* 0x00000058510d7223 */ /* 0x000fe2000000000d */
[----:B------:R-:W-:Y:S01]  /*7660*/  F2FP.SATFINITE.E5M2.F32.PACK_AB_MERGE_C R86, R7, R6, RZ ;  /* 0x000000060756723e */ /* 0x000fe200048060ff */
[C---:B------:R-:W-:Y:S01]  /*7670*/  FMUL R7, R78.reuse, R24 ;  /* 0x000000184e077220 */ /* 0x040fe20000400000 */
[----:B------:R-:W-:Y:S01]  /*7680*/  F2FP.SATFINITE.E5M2.F32.PACK_AB_MERGE_C R138, R11, R10, RZ ;  /* 0x0000000a0b8a723e */ /* 0x000fe200048060ff */
[C---:B------:R-:W-:Y:S01]  /*7690*/  FMUL R10, R78.reuse, R25 ;  /* 0x000000194e0a7220 */ /* 0x040fe20000400000 */
[C---:B------:R-:W-:Y:S01]  /*76a0*/  FMUL R25, R78.reuse, R32 ;  /* 0x000000204e197220 */ /* 0x040fe20000400000 */
[----:B------:R-:W-:Y:S02]  /*76b0*/  HADD2.F32 R137, -RZ, R136.H1_H1 ;  /* 0x30000088ff897230 */ /* 0x000fe40000004100 */
[C---:B------:R-:W-:Y:S01]  /*76c0*/  FMUL R14, R78.reuse, R14 ;  /* 0x0000000e4e0e7220 */ /* 0x040fe20000400000 */
[----:B------:R-:W-:Y:S02]  /*76d0*/  HADD2.F32 R90, -RZ, R150.H1_H1 ;  /* 0x30000096ff5a7230 */ /* 0x000fe40000004100 */
[C---:B------:R-:W-:Y:S01]  /*76e0*/  FMUL R15, R78.reuse, R15 ;  /* 0x0000000f4e0f7220 */ /* 0x040fe20000400000 */
[--C-:B------:R-:W-:Y:S02]  /*76f0*/  HADD2.F32 R93, -RZ, R151.reuse.H0_H0 ;  /* 0x20000097ff5d7230 */ /* 0x100fe40000004100 */
[C---:B------:R-:W-:Y:S01]  /*7700*/  FFMA R14, R81.reuse, R89, R14 ;  /* 0x00000059510e7223 */ /* 0x040fe2000000000e */
[----:B------:R-:W-:Y:S02]  /*7710*/  HADD2.F32 R94, -RZ, R151.H1_H1 ;  /* 0x30000097ff5e7230 */ /* 0x000fe40000004100 */
[C---:B------:R-:W-:Y:S01]  /*7720*/  FFMA R15, R81.reuse, R90, R15 ;  /* 0x0000005a510f7223 */ /* 0x040fe2000000000f */
[C---:B------:R-:W-:Y:S01]  /*7730*/  FFMA R16, R81.reuse, R91, R16 ;  /* 0x0000005b51107223 */ /* 0x040fe20000000010 */
[----:B------:R-:W-:Y:S01]  /*7740*/  FFMA R17, R81, R92, R17 ;  /* 0x0000005c51117223 */ /* 0x000fe20000000011 */
[C---:B------:R-:W-:Y:S01]  /*7750*/  FMUL R18, R78.reuse, R18 ;  /* 0x000000124e127220 */ /* 0x040fe20000400000 */
[C---:B------:R-:W-:Y:S01]  /*7760*/  FMUL R19, R78.reuse, R19 ;  /* 0x000000134e137220 */ /* 0x040fe20000400000 */
[--C-:B------:R-:W-:Y:S01]  /*7770*/  HADD2.F32 R96, -RZ, R152.reuse.H0_H0 ;  /* 0x20000098ff607230 */ /* 0x100fe20000004100 */
[----:B------:R-:W-:Y:S01]  /*7780*/  F2FP.SATFINITE.E5M2.F32.PACK_AB_MERGE_C R14, R15, R14, RZ ;  /* 0x0000000e0f0e723e */ /* 0x000fe200048060ff */
[C---:B------:R-:W-:Y:S01]  /*7790*/  FFMA R18, R81.reuse, R93, R18 ;  /* 0x0000005d51127223 */ /* 0x040fe20000000012 */
[C---:B------:R-:W-:Y:S01]  /*77a0*/  FFMA R19, R81.reuse, R94, R19 ;  /* 0x0000005e51137223 */ /* 0x040fe20000000013 */
[C---:B------:R-:W-:Y:S01]  /*77b0*/  FFMA R0, R81.reuse, R95, R0 ;  /* 0x0000005f51007223 */ /* 0x040fe20000000000 */
[----:B------:R-:W-:Y:S01]  /*77c0*/  FFMA R2, R81, R97, R2 ;  /* 0x0000006151027223 */ /* 0x000fe20000000002 */
[----:B------:R-:W-:Y:S02]  /*77d0*/  HADD2.F32 R99, -RZ, R152.H1_H1 ;  /* 0x30000098ff637230 */ /* 0x000fe40000004100 */
[C---:B------:R-:W-:Y:S01]  /*77e0*/  FMUL R3, R78.reuse, R22 ;  /* 0x000000164e037220 */ /* 0x040fe20000400000 */
[----:B------:R-:W-:Y:S01]  /*77f0*/  F2FP.SATFINITE.E5M2.F32.PACK_AB_MERGE_C R18, R19, R18, RZ ;  /* 0x000000121312723e */ /* 0x000fe200048060ff */
[C---:B------:R-:W-:Y:S01]  /*7800*/  FMUL R22, R78.reuse, R29 ;  /* 0x0000001d4e167220 */ /* 0x040fe20000400000 */
[C---:B------:R-:W-:Y:S01]  /*7810*/  FMUL R29, R78.reuse, R36 ;  /* 0x000000244e1d7220 */ /* 0x040fe20000400000 */
[C---:B------:R-:W-:Y:S01]  /*7820*/  FFMA R3, R81.reuse, R96, R3 ;  /* 0x0000006051037223 */ /* 0x040fe20000000003 */
[C---:B------:R-:W-:Y:S01]  /*7830*/  FMUL R6, R78.reuse, R23 ;  /* 0x000000174e067220 */ /* 0x040fe20000400000 */
[--C-:B------:R-:W-:Y:S02]  /*7840*/  HADD2.F32 R100, -RZ, R153.reuse.H0_H0 ;  /* 0x20000099ff647230 */ /* 0x100fe40000004100 */
[C---:B------:R-:W-:Y:S01]  /*7850*/  FMUL R11, R78.reuse, R26 ;  /* 0x0000001a4e0b7220 */ /* 0x040fe20000400000 */
[----:B------:R-:W-:Y:S02]  /*7860*/  HADD2.F32 R103, -RZ, R153.H1_H1 ;  /* 0x30000099ff677230 */ /* 0x000fe40000004100 */
[C---:B------:R-:W-:Y:S01]  /*7870*/  FFMA R6, R81.reuse, R99, R6 ;  /* 0x0000006351067223 */ /* 0x040fe20000000006 */
[C---:B------:R-:W-:Y:S01]  /*7880*/  FFMA R7, R81.reuse, R98, R7 ;  /* 0x0000006251077223 */ /* 0x040fe20000000007 */
[C---:B------:R-:W-:Y:S01]  /*7890*/  FFMA R10, R81.reuse, R101, R10 ;  /* 0x00000065510a7223 */ /* 0x040fe2000000000a */
[C---:B------:R-:W-:Y:S01]  /*78a0*/  FFMA R11, R81.reuse, R100, R11 ;  /* 0x00000064510b7223 */ /* 0x040fe2000000000b */
[----:B------:R-:W-:Y:S01]  /*78b0*/  FMUL R26, R78, R33 ;  /* 0x000000214e1a7220 */ /* 0x000fe20000400000 */
[----:B------:R-:W-:Y:S01]  /*78c0*/  F2FP.SATFINITE.E5M2.F32.PACK_AB_MERGE_C R3, R6, R3, RZ ;  /* 0x000000030603723e */ /* 0x000fe200048060ff */
[C---:B------:R-:W-:Y:S01]  /*78d0*/  FMUL R33, R78.reuse, R40 ;  /* 0x000000284e217220 */ /* 0x040fe20000400000 */
        /* <DEDUP_REMOVED lines=8> */
[C---:B------:R-:W-:Y:S01]  /*7960*/  FMUL R30, R78.reuse, R37 ;  /* 0x000000254e1e7220 */ /* 0x040fe20000400000 */
[C---:B------:R-:W-:Y:S01]  /*7970*/  FMUL R37, R78.reuse, R44 ;  /* 0x0000002c4e257220 */ /* 0x040fe20000400000 */
[C---:B------:R-:W-:Y:S01]  /*7980*/  FMUL R24, R78.reuse, R31 ;  /* 0x0000001f4e187220 */ /* 0x040fe20000400000 */
[----:B------:R-:W-:Y:S01]  /*7990*/  F2FP.F16.E5M2.UNPACK_B R158, R158.H1 ;  /* 0x0000009eff9e723e */ /* 0x000fe200030004ff */
[--C-:B------:R-:W-:Y:S02]  /*79a0*/  HADD2.F32 R108, -RZ, R155.reuse.H0_H0 ;  /* 0x2000009bff6c7230 */ /* 0x100fe40000004100 */
[----:B------:R-:W-:Y:S01]  /*79b0*/  FMUL R27, R78, R34 ;  /* 0x000000224e1b7220 */ /* 0x000fe20000400000 */
[----:B------:R-:W-:Y:S02]  /*79c0*/  HADD2.F32 R111, -RZ, R155.H1_H1 ;  /* 0x3000009bff6f7230 */ /* 0x000fe40000004100 */
[C---:B------:R-:W-:Y:S01]  /*79d0*/  FFMA R24, R81.reuse, R107, R24 ;  /* 0x0000006b51187223 */ /* 0x040fe20000000018 */
[----:B------:R-:W-:Y:S01]  /*79e0*/  F2FP.F16.E5M2.UNPACK_B R159, R159.H1 ;  /* 0x0000009fff9f723e */ /* 0x000fe200030004ff */
[C---:B------:R-:W-:Y:S01]  /*79f0*/  FFMA R25, R81.reuse, R106, R25 ;  /* 0x0000006a51197223 */ /* 0x040fe20000000019 */
[C---:B------:R-:W-:Y:S01]  /*7a00*/  FFMA R26, R81.reuse, R109, R26 ;  /* 0x0000006d511a7223 */ /* 0x040fe2000000001a */
[----:B------:R-:W-:Y:S01]  /*7a10*/  F2FP.F16.E5M2.UNPACK_B R160, R160.H1 ;  /* 0x000000a0ffa0723e */ /* 0x000fe200030004ff */
[C---:B------:R-:W-:Y:S01]  /*7a20*/  FFMA R27, R81.reuse, R108, R27 ;  /* 0x0000006c511b7223 */ /* 0x040fe2000000001b */
[----:B------:R-:W-:Y:S01]  /*7a30*/  F2FP.SATFINITE.E5M2.F32.PACK_AB_MERGE_C R6, R24, R23, RZ ;  /* 0x000000171806723e */ /* 0x000fe200048060ff */
[C---:B------:R-:W-:Y:S01]  /*7a40*/  FMUL R34, R78.reuse, R41 ;  /* 0x000000294e227220 */ /* 0x040fe20000400000 */
[C---:B------:R-:W-:Y:S01]  /*7a50*/  FMUL R41, R78.reuse, R48 ;  /* 0x000000304e297220 */ /* 0x040fe20000400000 */
[----:B------:R-:W-:Y:S01]  /*7a60*/  FMUL R28, R78, R35 ;  /* 0x000000234e1c7220 */ /* 0x000fe20000400000 */
[----:B------:R-:W-:Y:S01]  /*7a70*/  F2FP.F16.E5M2.UNPACK_B R161, R161.H1 ;  /* 0x000000a1ffa1723e */ /* 0x000fe200030004ff */
[--C-:B------:R-:W-:Y:S01]  /*7a80*/  HADD2.F32 R112, -RZ, R156.reuse.H0_H0 ;  /* 0x2000009cff707230 */ /* 0x100fe20000004100 */
[----:B------:R-:W-:Y:S01]  /*7a90*/  F2FP.SATFINITE.E5M2.F32.PACK_AB_MERGE_C R6, R22, R21, R6 ;  /* 0x000000151606723e */ /* 0x000fe20004806006 */
[C---:B------:R-:W-:Y:S01]  /*7aa0*/  FFMA R28, R81.reuse, R111, R28 ;  /* 0x0000006f511c7223 */ /* 0x040fe2000000001c */
[C---:B------:R-:W-:Y:S01]  /*7ab0*/  FFMA R29, R81.reuse, R110, R29 ;  /* 0x0000006e511d7223 */ /* 0x040fe2000000001d */
[C---:B------:R-:W-:Y:S01]  /*7ac0*/  FFMA R30, R81.reuse, R113, R30 ;  /* 0x00000071511e7223 */ /* 0x040fe2000000001e */
[----:B------:R-:W-:Y:S02]  /*7ad0*/  HADD2.F32 R115, -RZ, R156.H1_H1 ;  /* 0x3000009cff737230 */ /* 0x000fe40000004100 */
[C---:B------:R-:W-:Y:S01]  /*7ae0*/  FMUL R31, R78.reuse, R38 ;  /* 0x000000264e1f7220 */ /* 0x040fe20000400000 */
[----:B------:R-:W-:Y:S01]  /*7af0*/  F2FP.F16.E5M2.UNPACK_B R162, R162.H1 ;  /* 0x000000a2ffa2723e */ /* 0x000fe200030004ff */
[C---:B------:R-:W-:Y:S01]  /*7b00*/  FMUL R38, R78.reuse, R45 ;  /* 0x0000002d4e267220 */ /* 0x040fe20000400000 */
[C---:B------:R-:W-:Y:S01]  /*7b10*/  FMUL R45, R78.reuse, R52 ;  /* 0x000000344e2d7220 */ /* 0x040fe20000400000 */
[----:B------:R-:W-:Y:S01]  /*7b20*/  F2FP.F16.E5M2.UNPACK_B R163, R163.H1 ;  /* 0x000000a3ffa3723e */ /* 0x000fe200030004ff */
[----:B------:R-:W-:Y:S01]  /*7b30*/  FFMA R31, R81, R112, R31 ;  /* 0x00000070511f7223 */ /* 0x000fe2000000001f */
[----:B------:R-:W-:Y:S01]  /*7b40*/  FMUL R52, R78, R59 ;  /* 0x0000003b4e347220 */ /* 0x000fe20000400000 */
[----:B------:R-:W-:Y:S01]  /*7b50*/  IADD3 R76, PT, PT, R76, 0x1, RZ ;  /* 0x000000014c4c7810 */ /* 0x000fe20007ffe0ff */
[C---:B------:R-:W-:Y:S01]  /*7b60*/  FMUL R59, R78.reuse, R66 ;  /* 0x000000424e3b7220 */ /* 0x040fe20000400000 */
[----:B------:R-:W-:Y:S01]  /*7b70*/  F2FP.SATFINITE.E5M2.F32.PACK_AB_MERGE_C R66, R13, R12, R14 ;  /* 0x0000000c0d42723e */ /* 0x000fe2000480600e */
[C---:B------:R-:W-:Y:S01]  /*7b80*/  FMUL R32, R78.reuse, R39 ;  /* 0x000000274e207220 */ /* 0x040fe20000400000 */
[--C-:B------:R-:W-:Y:S02]  /*7b90*/  HADD2.F32 R116, -RZ, R157.reuse.H0_H0 ;  /* 0x2000009dff747230 */ /* 0x100fe40000004100 */
[C---:B------:R-:W-:Y:S01]  /*7ba0*/  FMUL R35, R78.reuse, R42 ;  /* 0x0000002a4e237220 */ /* 0x040fe20000400000 */
[----:B------:R-:W-:Y:S02]  /*7bb0*/  HADD2.F32 R119, -RZ, R157.H1_H1 ;  /* 0x3000009dff777230 */ /* 0x000fe40000004100 */
[C---:B------:R-:W-:Y:S01]  /*7bc0*/  FFMA R32, R81.reuse, R115, R32 ;  /* 0x0000007351207223 */ /* 0x040fe20000000020 */
[----:B------:R-:W-:Y:S01]  /*7bd0*/  FMUL R36, R78, R43 ;  /* 0x0000002b4e247220 */ /* 0x000fe20000400000 */
[C---:B------:R-:W-:Y:S01]  /*7be0*/  FFMA R33, R81.reuse, R114, R33 ;  /* 0x0000007251217223 */ /* 0x040fe20000000021 */
[C---:B------:R-:W-:Y:S01]  /*7bf0*/  FFMA R34, R81.reuse, R117, R34 ;  /* 0x0000007551227223 */ /* 0x040fe20000000022 */
[--C-:B------:R-:W-:Y:S01]  /*7c00*/  HADD2.F32 R120, -RZ, R158.reuse.H0_H0 ;  /* 0x2000009eff787230 */ /* 0x100fe20000004100 */
[----:B------:R-:W-:Y:S01]  /*7c10*/  F2FP.SATFINITE.E5M2.F32.PACK_AB_MERGE_C R32, R32, R31, RZ ;  /* 0x0000001f2020723e */ /* 0x000fe200048060ff */
[C---:B------:R-:W-:Y:S01]  /*7c20*/  FFMA R35, R81.reuse, R116, R35 ;  /* 0x0000007451237223 */ /* 0x040fe20000000023 */
[----:B------:R-:W-:Y:S02]  /*7c30*/  HADD2.F32 R123, -RZ, R158.H1_H1 ;  /* 0x3000009eff7b7230 */ /* 0x000fe40000004100 */
[----:B------:R-:W-:Y:S01]  /*7c40*/  FMUL R39, R78, R46 ;  /* 0x0000002e4e277220 */ /* 0x000fe20000400000 */
[----:B------:R-:W-:Y:S01]  /*7c50*/  F2FP.SATFINITE.E5M2.F32.PACK_AB_MERGE_C R32, R30, R29, R32 ;  /* 0x0000001d1e20723e */ /* 0x000fe20004806020 */
[C---:B------:R-:W-:Y:S01]  /*7c60*/  FFMA R36, R81.reuse, R119, R36 ;  /* 0x0000007751247223 */ /* 0x040fe20000000024 */
[C---:B------:R-:W-:Y:S01]  /*7c70*/  FMUL R40, R78.reuse, R47 ;  /* 0x0000002f4e287220 */ /* 0x040fe20000400000 */
[C---:B------:R-:W-:Y:S01]  /*7c80*/  FFMA R37, R81.reuse, R118, R37 ;  /* 0x0000007651257223 */ /* 0x040fe20000000025 */
[C---:B------:R-:W-:Y:S01]  /*7c90*/  FFMA R38, R81.reuse, R121, R38 ;  /* 0x0000007951267223 */ /* 0x040fe20000000026 */
[C---:B------:R-:W-:Y:S01]  /*7ca0*/  FMUL R42, R78.reuse, R49 ;  /* 0x000000314e2a7220 */ /* 0x040fe20000400000 */
[--C-:B------:R-:W-:Y:S02]  /*7cb0*/  HADD2.F32 R124, -RZ, R159.reuse.H0_H0 ;  /* 0x2000009fff7c7230 */ /* 0x100fe40000004100 */
[C---:B------:R-:W-:Y:S01]  /*7cc0*/  FFMA R39, R81.reuse, R120, R39 ;  /* 0x0000007851277223 */ /* 0x040fe20000000027 */
[----:B------:R-:W-:Y:S02]  /*7cd0*/  HADD2.F32 R127, -RZ, R159.H1_H1 ;  /* 0x3000009fff7f7230 */ /* 0x000fe40000004100 */
[C---:B------:R-:W-:Y:S01]  /*7ce0*/  FMUL R43, R78.reuse, R50 ;  /* 0x000000324e2b7220 */ /* 0x040fe20000400000 */
[C---:B------:R-:W-:Y:S01]  /*7cf0*/  FFMA R40, R81.reuse, R123, R40 ;  /* 0x0000007b51287223 */ /* 0x040fe20000000028 */
[C---:B------:R-:W-:Y:S01]  /*7d00*/  FMUL R44, R78.reuse, R51 ;  /* 0x000000334e2c7220 */ /* 0x040fe20000400000 */
[C---:B------:R-:W-:Y:S01]  /*7d10*/  FFMA R41, R81.reuse, R122, R41 ;  /* 0x0000007a51297223 */ /* 0x040fe20000000029 */
[C---:B------:R-:W-:Y:S01]  /*7d20*/  FMUL R50, R78.reuse, R57 ;  /* 0x000000394e327220 */ /* 0x040fe20000400000 */
[C---:B------:R-:W-:Y:S01]  /*7d30*/  FMUL R57, R78.reuse, R64 ;  /* 0x000000404e397220 */ /* 0x040fe20000400000 */
[----:B------:R-:W-:Y:S01]  /*7d40*/  FFMA R42, R81, R125, R42 ;  /* 0x0000007d512a7223 */ /* 0x000fe2000000002a */
[C---:B------:R-:W-:Y:S01]  /*7d50*/  FMUL R46, R78.reuse, R53 ;  /* 0x000000354e2e7220 */ /* 0x040fe20000400000 */
[--C-:B------:R-:W-:Y:S01]  /*7d60*/  HADD2.F32 R128, -RZ, R160.reuse.H0_H0 ;  /* 0x200000a0ff807230 */ /* 0x100fe20000004100 */
[----:B------:R-:W-:Y:S01]  /*7d70*/  F2FP.SATFINITE.E5M2.F32.PACK_AB_MERGE_C R64, R5, R4, R86 ;  /* 0x000000040540723e */ /* 0x000fe20004806056 */
[C---:B------:R-:W-:Y:S01]  /*7d80*/  FMUL R51, R78.reuse, R58 ;  /* 0x0000003a4e337220 */ /* 0x040fe20000400000 */
[C---:B------:R-:W-:Y:S01]  /*7d90*/  FMUL R53, R78.reuse, R60 ;  /* 0x0000003c4e357220 */ /* 0x040fe20000400000 */
[C---:B------:R-:W-:Y:S01]  /*7da0*/  FFMA R43, R81.reuse, R124, R43 ;  /* 0x0000007c512b7223 */ /* 0x040fe2000000002b */
[----:B------:R-:W-:Y:S02]  /*7db0*/  HADD2.F32 R131, -RZ, R160.H1_H1 ;  /* 0x300000a0ff837230 */ /* 0x000fe40000004100 */
[C---:B------:R-:W-:Y:S01]  /*7dc0*/  FMUL R47, R78.reuse, R54 ;  /* 0x000000364e2f7220 */ /* 0x040fe20000400000 */
[C---:B------:R-:W-:Y:S01]  /*7dd0*/  FMUL R58, R78.reuse, R65 ;  /* 0x000000414e3a7220 */ /* 0x040fe20000400000 */
[----:B------:R-:W-:Y:S01]  /*7de0*/  FMUL R60, R78, R67 ;  /* 0x000000434e3c7220 */ /* 0x000fe20000400000 */
[----:B------:R-:W-:Y:S01]  /*7df0*/  F2FP.SATFINITE.E5M2.F32.PACK_AB_MERGE_C R5, R20, R11, RZ ;  /* 0x0000000b1405723e */ /* 0x000fe200048060ff */
[----:B------:R-:W-:Y:S01]  /*7e00*/  FFMA R44, R81, R127, R44 ;  /* 0x0000007f512c7223 */ /* 0x000fe2000000002c */
[C---:B------:R-:W-:Y:S01]  /*7e10*/  FMUL R48, R78.reuse, R55 ;  /* 0x000000374e307220 */ /* 0x040fe20000400000 */
[----:B------:R-:W-:Y:S01]  /*7e20*/  F2FP.SATFINITE.E5M2.F32.PACK_AB_MERGE_C R65, R9, R8, R138 ;  /* 0x000000080941723e */ /* 0x000fe2000480608a */
[----:B------:R-:W-:Y:S01]  /*7e30*/  FFMA R45, R81, R126, R45 ;  /* 0x0000007e512d7223 */ /* 0x000fe2000000002d */
[----:B------:R-:W-:Y:S01]  /*7e40*/  F2FP.SATFINITE.E5M2.F32.PACK_AB_MERGE_C R67, R17, R16, R18 ;  /* 0x000000101143723e */ /* 0x000fe20004806012 */
[----:B------:R-:W-:Y:S01]  /*7e50*/  FMUL R49, R78, R56 ;  /* 0x000000384e317220 */ /* 0x000fe20000400000 */
[C---:B------:R-:W-:Y:S01]  /*7e60*/  FFMA R46, R81.reuse, R129, R46 ;  /* 0x00000081512e7223 */ /* 0x040fe2000000002e */
[--C-:B------:R-:W-:Y:S02]  /*7e70*/  HADD2.F32 R132, -RZ, R161.reuse.H0_H0 ;  /* 0x200000a1ff847230 */ /* 0x100fe40000004100 */
[C---:B------:R-:W-:Y:S01]  /*7e80*/  FFMA R47, R81.reuse, R128, R47 ;  /* 0x00000080512f7223 */ /* 0x040fe2000000002f */
[----:B------:R1:W-:Y:S01]  /*7e90*/  STS.128 [R172+UR49+0x6200], R64 ;  /* 0x00620040ac007988 */ /* 0x0003e20008000c31 */
[----:B------:R-:W-:Y:S01]  /*7ea0*/  HADD2.F32 R135, -RZ, R161.H1_H1 ;  /* 0x300000a1ff877230 */ /* 0x000fe20000004100 */
[----:B------:R-:W-:Y:S01]  /*7eb0*/  F2FP.SATFINITE.E5M2.F32.PACK_AB_MERGE_C R5, R10, R7, R5 ;  /* 0x000000070a05723e */ /* 0x000fe20004806005 */
[C---:B------:R-:W-:Y:S01]  /*7ec0*/  FFMA R48, R81.reuse, R131, R48 ;  /* 0x0000008351307223 */ /* 0x040fe20000000030 */
[----:B------:R-:W-:Y:S01]  /*7ed0*/  F2FP.SATFINITE.E5M2.F32.PACK_AB_MERGE_C R7, R28, R27, RZ ;  /* 0x0000001b1c07723e */ /* 0x000fe200048060ff */
        /* <DEDUP_REMOVED lines=8> */
[----:B------:R-:W-:Y:S01]  /*7f60*/  FMUL R56, R78, R63 ;  /* 0x0000003f4e387220 */ /* 0x000fe20000400000 */
[----:B------:R-:W-:Y:S01]  /*7f70*/  F2FP.SATFINITE.E5M2.F32.PACK_AB_MERGE_C R4, R2, R0, R3 ;  /* 0x000000000204723e */ /* 0x000fe20004806003 */
[C---:B------:R-:W-:Y:S01]  /*7f80*/  FFMA R53, R81.reuse, R134, R53 ;  /* 0x0000008651357223 */ /* 0x040fe20000000035 */
[----:B------:R-:W-:Y:S01]  /*7f90*/  F2FP.SATFINITE.E5M2.F32.PACK_AB_MERGE_C R7, R26, R25, R7 ;  /* 0x000000191a07723e */ /* 0x000fe20004806007 */
[C---:B------:R-:W-:Y:S01]  /*7fa0*/  FFMA R54, R81.reuse, R137, R54 ;  /* 0x0000008951367223 */ /* 0x040fe20000000036 */
[--C-:B------:R-:W-:Y:S02]  /*7fb0*/  HADD2.F32 R84, -RZ, R163.reuse.H0_H0 ;  /* 0x200000a3ff547230 */ /* 0x100fe40000004100 */
[C---:B------:R-:W-:Y:S01]  /*7fc0*/  FFMA R55, R81.reuse, R136, R55 ;  /* 0x0000008851377223 */ /* 0x040fe20000000037 */
[----:B------:R-:W-:Y:S01]  /*7fd0*/  HADD2.F32 R85, -RZ, R163.H1_H1 ;  /* 0x300000a3ff557230 */ /* 0x000fe20000004100 */
[----:B------:R1:W-:Y:S01]  /*7fe0*/  STS.128 [R204+0x6010], R4 ;  /* 0x00601004cc007388 */ /* 0x0003e20000000c00 */
[----:B------:R-:W-:Y:S01]  /*7ff0*/  F2FP.SATFINITE.E5M2.F32.PACK_AB_MERGE_C R35, R36, R35, RZ ;  /* 0x000000232423723e */ /* 0x000fe200048060ff */
[C---:B------:R-:W-:Y:S01]  /*8000*/  FFMA R56, R81.reuse, R139, R56 ;  /* 0x0000008b51387223 */ /* 0x040fe20000000038 */
[----:B------:R-:W-:Y:S01]  /*8010*/  F2FP.SATFINITE.E5M2.F32.PACK_AB_MERGE_C R39, R40, R39, RZ ;  /* 0x000000272827723e */ /* 0x000fe200048060ff */
[C---:B------:R-:W-:Y:S01]  /*8020*/  FFMA R57, R81.reuse, R82, R57 ;  /* 0x0000005251397223 */ /* 0x040fe20000000039 */
[----:B------:R-:W-:Y:S01]  /*8030*/  F2FP.SATFINITE.E5M2.F32.PACK_AB_MERGE_C R43, R44, R43, RZ ;  /* 0x0000002b2c2b723e */ /* 0x000fe200048060ff */
[C---:B------:R-:W-:Y:S01]  /*8040*/  FFMA R58, R81.reuse, R83, R58 ;  /* 0x00000053513a7223 */ /* 0x040fe2000000003a */
[C---:B------:R-:W-:Y:S01]  /*8050*/  FFMA R59, R81.reuse, R84, R59 ;  /* 0x00000054513b7223 */ /* 0x040fe2000000003b */
[----:B------:R-:W-:Y:S01]  /*8060*/  F2FP.SATFINITE.E5M2.F32.PACK_AB_MERGE_C R33, R34, R33, R35 ;  /* 0x000000212221723e */ /* 0x000fe20004806023 */
        /* <DEDUP_REMOVED lines=11> */
[----:B------:R-:W-:Y:S05]  /*8120*/  F2FP.SATFINITE.E5M2.F32.PACK_AB_MERGE_C R51, R58, R57, R59 ;  /* 0x000000393a33723e */ /* 0x000fea000480603b */
        /* <DEDUP_REMOVED lines=9> */
[----:B------:R-:W-:Y:S02]  /*81c0*/  UIADD3 UR8, UP0, UPT, UR52, 0x680, URZ ;  /* 0x0000068034087890 */ /* 0x000fe4000ff1e0ff */
[----:B------:R-:W-:Y:S02]  /*81d0*/  UIADD3 UR5, UPT, UPT, UR41, 0x40, URZ ;  /* 0x0000004029057890 */ /* 0x000fe4000fffe0ff */
[----:B------:R-:W-:Y:S02]  /*81e0*/  UIADD3 UR4, UPT, UPT, UR49, 0x6200, URZ ;  /* 0x0000620031047890 */ /* 0x000fe4000fffe0ff */
[----:B------:R-:W-:Y:S01]  /*81f0*/  UIADD3.X UR9, UPT, UPT, URZ, UR53, URZ, UP0, !UPT ;  /* 0x00000035ff097290 */ /* 0x000fe200087fe4ff */
[----:B------:R-:W-:Y:S01]  /*8200*/  UMOV UR6, UR42 ;  /* 0x0000002a00067c82 */ /* 0x000fe20008000000 */
[----:B------:R-:W-:Y:S07]  /*8210*/  UMOV UR7, UR36 ;  /* 0x0000002400077c82 */ /* 0x000fee0008000000 */
[----:B------:R2:W-:Y:S01]  /*8220*/  UTMASTG.3D [UR4], [UR8] ;  /* 0x00000004080073b5 */ /* 0x0005e20008010000 */
[----:B------:R0:W-:Y:S01]  /*8230*/  UTMACMDFLUSH ;  /* 0x00000000000079b7 */ /* 0x0001e20000000000 */
[----:B--2---:R-:W-:Y:S04]  /*8240*/  DEPBAR.LE SB0, 0x1 ;  /* 0x000080400000791a */ /* 0x004fe80000000000 */
.L_x_106:
[----:B------:R-:W-:Y:S05]  /*8250*/  BSYNC.RECONVERGENT B0 ;  /* 0x0000000000007941 */ /* 0x000fea0003800200 */
.L_x_105:
[----:B------:R-:W-:Y:S01]  /*8260*/  BAR.SYNC.DEFER_BLOCKING 0x1, 0x80 ;  /* 0x0042000000007b1d */ /* 0x000fe20000010000 */
[----:B------:R-:W-:Y:S01]  /*8270*/  ISETP.NE.AND P2, PT, R194, RZ, PT ;  /* 0x000000ffc200720c */ /* 0x000fe20003f45270 */
[----:B------:R-:W-:Y:S01]  /*8280*/  IMAD.IADD R20, R75, 0x1, R147 ;  /* 0x000000014b147824 */ /* 0x000fe200078e0293 */
[----:B------:R-:W-:Y:S01]  /*8290*/  ISETP.NE.AND P0, PT, R195, 0x2, PT ;  /* 0x00000002c300780c */ /* 0x000fe20003f05270 */
[----:B------:R-:W-:Y:S01]  /*82a0*/  IMAD.IADD R21, R77, 0x1, R170 ;  /* 0x000000014d157824 */ /* 0x000fe200078e02aa */
[----:B------:R-:W-:Y:S02]  /*82b0*/  ISETP.NE.AND P1, PT, R76, 0x4, PT ;  /* 0x000000044c00780c */ /* 0x000fe40003f25270 */
[----:B------:R-:W-:Y:S02]  /*82c0*/  SEL R3, RZ, 0x1, P0 ;  /* 0x00000001ff037807 */ /* 0x000fe40000000000 */
[----:B------:R-:W-:Y:S02]  /*82d0*/  SEL R0, RZ, 0x1, P1 ;  /* 0x00000001ff007807 */ /* 0x000fe40000800000 */
[----:B------:R-:W-:Y:S02]  /*82e0*/  LOP3.LUT R182, R182, R3, RZ, 0x3c, !PT ;  /* 0x00000003b6b67212 */ /* 0x000fe400078e3cff */
[----:B------:R-:W-:Y:S02]  /*82f0*/  LOP3.LUT R183, R183, R0, RZ, 0x3c, !PT ;  /* 0x00000000b7b77212 */ /* 0x000fe400078e3cff */
[----:B------:R-:W-:Y:S02]  /*8300*/  @P2 R2UR UR36, R179 ;  /* 0x00000000b32422ca */ /* 0x000fe400000e0000 */
[----:B------:R-:W-:Y:S02]  /*8310*/  SEL R195, R195, RZ, P0 ;  /* 0x000000ffc3c37207 */ /* 0x000fe40000000000 */
[----:B------:R-:W-:Y:S01]  /*8320*/  SEL R76, R76, RZ, P1 ;  /* 0x000000ff4c4c7207 */ /* 0x000fe20000800000 */
[----:B------:R-:W-:Y:S10]  /*8330*/  @P2 BRA `(.L_x_107) ;  /* 0xffffffc400bc2947 */ /* 0x000ff4000383ffff */
[----:B------:R-:W-:Y:S05]  /*8340*/  EXIT ;  /* 0x000000000000794d */ /* 0x000fea0003800000 */
.L_x_19:
[----:B--2---:R2:W1:Y:S02]  /*8350*/  SYNCS.PHASECHK.TRANS64.TRYWAIT P0, [R3+URZ+0x100], R2 ;  /* 0x00010002030075a7 */ /* 0x00446400080011ff */
[----:B-1----:R-:W-:Y:S05]  /*8360*/  @!P0 NANOSLEEP.SYNCS 0x989680 ;  /* 0x009896800000895d */ /* 0x002fea0003900000 */
[----:B------:R-:W1:Y:S02]  /*8370*/  @!P0 SYNCS.PHASECHK.TRANS64 P0, [R3+URZ+0x100], R2 ;  /* 0x00010002030085a7 */ /* 0x000e6400080010ff */
[----:B-1----:R-:W-:Y:S05]  /*8380*/  @!P0 BRA `(.L_x_19) ;  /* 0xfffffffc00f08947 */ /* 0x002fea000383ffff */
[----:B------:R-:W-:Y:S05]  /*8390*/  BRA `(.L_x_108) ;  /* 0xffffff9000907947 */ /* 0x000fea000383ffff */
.L_x_22:
[----:B-1----:R-:W-:-:S07]  /*83a0*/  MOV R2, UR33 ;  /* 0x0000002100027c02 */ /* 0x002fce0008000f00 */
.L_x_109:
[----:B-1----:R1:W2:Y:S02]  /*83b0*/  SYNCS.PHASECHK.TRANS64.TRYWAIT P0, [R2+URZ+0x30], R5 ;  /* 0x00003005020075a7 */ /* 0x0022a400080011ff */
[----:B--2---:R-:W-:Y:S05]  /*83c0*/  @!P0 NANOSLEEP.SYNCS 0x989680 ;  /* 0x009896800000895d */ /* 0x004fea0003900000 */
[----:B------:R-:W2:Y:S02]  /*83d0*/  @!P0 SYNCS.PHASECHK.TRANS64 P0, [R2+URZ+0x30], R5 ;  /* 0x00003005020085a7 */ /* 0x000ea400080010ff */
[----:B--2---:R-:W-:Y:S05]  /*83e0*/  @!P0 BRA `(.L_x_109) ;  /* 0xfffffffc00f08947 */ /* 0x004fea000383ffff */
[----:B------:R-:W-:Y:S05]  /*83f0*/  BRA `(.L_x_21) ;  /* 0xffffff9000e07947 */ /* 0x000fea000383ffff */
.L_x_28:
[----:B-1----:R-:W-:-:S07]  /*8400*/  MOV R2, UR17 ;  /* 0x0000001100027c02 */ /* 0x002fce0008000f00 */
.L_x_110:
[----:B-1----:R1:W2:Y:S02]  /*8410*/  SYNCS.PHASECHK.TRANS64.TRYWAIT P0, [R2+URZ+0x30], R5 ;  /* 0x00003005020075a7 */ /* 0x0022a400080011ff */
[----:B--2---:R-:W-:Y:S05]  /*8420*/  @!P0 NANOSLEEP.SYNCS 0x989680 ;  /* 0x009896800000895d */ /* 0x004fea0003900000 */
[----:B------:R-:W2:Y:S02]  /*8430*/  @!P0 SYNCS.PHASECHK.TRANS64 P0, [R2+URZ+0x30], R5 ;  /* 0x00003005020085a7 */ /* 0x000ea400080010ff */
[----:B--2---:R-:W-:Y:S05]  /*8440*/  @!P0 BRA `(.L_x_110) ;  /* 0xfffffffc00f08947 */ /* 0x004fea000383ffff */
[----:B------:R-:W-:Y:S05]  /*8450*/  BRA `(.L_x_27) ;  /* 0xffffff9400847947 */ /* 0x000fea000383ffff */
.L_x_32:
[----:B-1----:R1:W2:Y:S02]  /*8460*/  SYNCS.PHASECHK.TRANS64.TRYWAIT P0, [R2+URZ+0x90], R3 ;  /* 0x00009003020075a7 */ /* 0x0022a400080011ff */
[----:B--2---:R-:W-:Y:S05]  /*8470*/  @!P0 NANOSLEEP.SYNCS 0x989680 ;  /* 0x009896800000895d */ /* 0x004fea0003900000 */
[----:B------:R-:W2:Y:S02]  /*8480*/  @!P0 SYNCS.PHASECHK.TRANS64 P0, [R2+URZ+0x90], R3 ;  /* 0x00009003020085a7 */ /* 0x000ea400080010ff */
[----:B--2---:R-:W-:Y:S05]  /*8490*/  @!P0 BRA `(.L_x_32) ;  /* 0xfffffffc00f08947 */ /* 0x004fea000383ffff */
[----:B------:R-:W-:Y:S05]  /*84a0*/  BRA `(.L_x_111) ;  /* 0xffffff9800107947 */ /* 0x000fea000383ffff */
.L_x_36:
[----:B----4-:R-:W-:-:S07]  /*84b0*/  MOV R0, UR5 ;  /* 0x0000000500007c02 */ /* 0x010fce0008000f00 */
.L_x_112:
[----:B-1----:R1:W2:Y:S02]  /*84c0*/  SYNCS.PHASECHK.TRANS64.TRYWAIT P0, [R0+URZ], R3 ;  /* 0x00000003000075a7 */ /* 0x0022a400080011ff */
[----:B--2---:R-:W-:Y:S05]  /*84d0*/  @!P0 NANOSLEEP.SYNCS 0x989680 ;  /* 0x009896800000895d */ /* 0x004fea0003900000 */
[----:B------:R-:W2:Y:S02]  /*84e0*/  @!P0 SYNCS.PHASECHK.TRANS64 P0, [R0+URZ], R3 ;  /* 0x00000003000085a7 */ /* 0x000ea400080010ff */
[----:B--2---:R-:W-:Y:S05]  /*84f0*/  @!P0 BRA `(.L_x_112) ;  /* 0xfffffffc00f08947 */ /* 0x004fea000383ffff */
[----:B------:R-:W-:Y:S05]  /*8500*/  BRA `(.L_x_113) ;  /* 0xffffff9c00807947 */ /* 0x000fea000383ffff */
.L_x_37:
[----:B----4-:R-:W-:-:S07]  /*8510*/  MOV R0, UR5 ;  /* 0x0000000500007c02 */ /* 0x010fce0008000f00 */
.L_x_114:
[----:B-1----:R1:W2:Y:S02]  /*8520*/  SYNCS.PHASECHK.TRANS64.TRYWAIT P0, [R0+URZ], R3 ;  /* 0x00000003000075a7 */ /* 0x0022a400080011ff */
[----:B--2---:R-:W-:Y:S05]  /*8530*/  @!P0 NANOSLEEP.SYNCS 0x989680 ;  /* 0x009896800000895d */ /* 0x004fea0003900000 */
[----:B------:R-:W2:Y:S02]  /*8540*/  @!P0 SYNCS.PHASECHK.TRANS64 P0, [R0+URZ], R3 ;  /* 0x00000003000085a7 */ /* 0x000ea400080010ff */
[----:B--2---:R-:W-:Y:S05]  /*8550*/  @!P0 BRA `(.L_x_114) ;  /* 0xfffffffc00f08947 */ /* 0x004fea000383ffff */
[----:B------:R-:W-:Y:S05]  /*8560*/  BRA `(.L_x_115) ;  /* 0xffffff9c008c7947 */ /* 0x000fea000383ffff */
.L_x_38:
[----:B----4-:R-:W-:-:S07]  /*8570*/  MOV R0, UR5 ;  /* 0x0000000500007c02 */ /* 0x010fce0008000f00 */
.L_x_116:
[----:B-1----:R1:W2:Y:S02]  /*8580*/  SYNCS.PHASECHK.TRANS64.TRYWAIT P0, [R0+URZ], R3 ;  /* 0x00000003000075a7 */ /* 0x0022a400080011ff */
[----:B--2---:R-:W-:Y:S05]  /*8590*/  @!P0 NANOSLEEP.SYNCS 0x989680 ;  /* 0x009896800000895d */ /* 0x004fea0003900000 */
[----:B------:R-:W2:Y:S02]  /*85a0*/  @!P0 SYNCS.PHASECHK.TRANS64 P0, [R0+URZ], R3 ;  /* 0x00000003000085a7 */ /* 0x000ea400080010ff */
[----:B--2---:R-:W-:Y:S05]  /*85b0*/  @!P0 BRA `(.L_x_116) ;  /* 0xfffffffc00f08947 */ /* 0x004fea000383ffff */
[----:B------:R-:W-:Y:S05]  /*85c0*/  BRA `(.L_x_117) ;  /* 0xffffff9c00987947 */ /* 0x000fea000383ffff */
.L_x_39:
[----:B----4-:R-:W-:-:S07]  /*85d0*/  MOV R0, UR5 ;  /* 0x0000000500007c02 */ /* 0x010fce0008000f00 */
.L_x_118:
[----:B-1----:R1:W2:Y:S02]  /*85e0*/  SYNCS.PHASECHK.TRANS64.TRYWAIT P0, [R0+URZ], R3 ;  /* 0x00000003000075a7 */ /* 0x0022a400080011ff */
[----:B--2---:R-:W-:Y:S05]  /*85f0*/  @!P0 NANOSLEEP.SYNCS 0x989680 ;  /* 0x009896800000895d */ /* 0x004fea0003900000 */
[----:B------:R-:W2:Y:S02]  /*8600*/  @!P0 SYNCS.PHASECHK.TRANS64 P0, [R0+URZ], R3 ;  /* 0x00000003000085a7 */ /* 0x000ea400080010ff */
[----:B--2---:R-:W-:Y:S05]  /*8610*/  @!P0 BRA `(.L_x_118) ;  /* 0xfffffffc00f08947 */ /* 0x004fea000383ffff */
[----:B------:R-:W-:Y:S05]  /*8620*/  BRA `(.L_x_119) ;  /* 0xffffff9c00a47947 */ /* 0x000fea000383ffff */
.L_x_40:
[----:B----4-:R-:W-:-:S07]  /*8630*/  MOV R0, UR5 ;  /* 0x0000000500007c02 */ /* 0x010fce0008000f00 */
.L_x_120:
[----:B-1----:R1:W2:Y:S02]  /*8640*/  SYNCS.PHASECHK.TRANS64.TRYWAIT P0, [R0+URZ], R3 ;  /* 0x00000003000075a7 */ /* 0x0022a400080011ff */
[----:B--2---:R-:W-:Y:S05]  /*8650*/  @!P0 NANOSLEEP.SYNCS 0x989680 ;  /* 0x009896800000895d */ /* 0x004fea0003900000 */
[----:B------:R-:W2:Y:S02]  /*8660*/  @!P0 SYNCS.PHASECHK.TRANS64 P0, [R0+URZ], R3 ;  /* 0x00000003000085a7 */ /* 0x000ea400080010ff */
[----:B--2---:R-:W-:Y:S05]  /*8670*/  @!P0 BRA `(.L_x_120) ;  /* 0xfffffffc00f08947 */ /* 0x004fea000383ffff */
[----:B------:R-:W-:Y:S05]  /*8680*/  BRA `(.L_x_121) ;  /* 0xffffff9c00b07947 */ /* 0x000fea000383ffff */
.L_x_43:
[----:B-1----:R1:W2:Y:S02]  /*8690*/  SYNCS.PHASECHK.TRANS64.TRYWAIT P0, [R0+URZ+0xf0], R5 ;  /* 0x0000f005000075a7 */ /* 0x0022a400080011ff */
[----:B--2---:R-:W-:Y:S05]  /*86a0*/  @!P0 NANOSLEEP.SYNCS 0x989680 ;  /* 0x009896800000895d */ /* 0x004fea0003900000 */
[----:B------:R-:W2:Y:S02]  /*86b0*/  @!P0 SYNCS.PHASECHK.TRANS64 P0, [R0+URZ+0xf0], R5 ;  /* 0x0000f005000085a7 */ /* 0x000ea400080010ff */
[----:B--2---:R-:W-:Y:S05]  /*86c0*/  @!P0 BRA `(.L_x_43) ;  /* 0xfffffffc00f08947 */ /* 0x004fea000383ffff */
[----:B------:R-:W-:Y:S05]  /*86d0*/  BRA `(.L_x_122) ;  /* 0xffffffa0000c7947 */ /* 0x000fea000383ffff */
.L_x_44:
[----:B------:R-:W-:-:S07]  /*86e0*/  MOV R0, UR5 ;  /* 0x0000000500007c02 */ /* 0x000fce0008000f00 */
.L_x_123:
[----:B-1----:R1:W2:Y:S02]  /*86f0*/  SYNCS.PHASECHK.TRANS64.TRYWAIT P0, [R0+URZ+0xa0], R5 ;  /* 0x0000a005000075a7 */ /* 0x0022a400080011ff */
[----:B--2---:R-:W-:Y:S05]  /*8700*/  @!P0 NANOSLEEP.SYNCS 0x989680 ;  /* 0x009896800000895d */ /* 0x004fea0003900000 */
[----:B------:R-:W2:Y:S02]  /*8710*/  @!P0 SYNCS.PHASECHK.TRANS64 P0, [R0+URZ+0xa0], R5 ;  /* 0x0000a005000085a7 */ /* 0x000ea400080010ff */
[----:B--2---:R-:W-:Y:S05]  /*8720*/  @!P0 BRA `(.L_x_123) ;  /* 0xfffffffc00f08947 */ /* 0x004fea000383ffff */
[----:B------:R-:W-:Y:S05]  /*8730*/  BRA `(.L_x_124) ;  /* 0xffffffa0001c7947 */ /* 0x000fea000383ffff */
.L_x_45:
[----:B-1----:R1:W2:Y:S02]  /*8740*/  SYNCS.PHASECHK.TRANS64.TRYWAIT P1, [R0+URZ+0x90], R5 ;  /* 0x00009005000075a7 */ /* 0x0022a400080211ff */
[----:B--2---:R-:W-:Y:S05]  /*8750*/  @!P1 NANOSLEEP.SYNCS 0x989680 ;  /* 0x009896800000995d */ /* 0x004fea0003900000 */
[----:B------:R-:W2:Y:S02]  /*8760*/  @!P1 SYNCS.PHASECHK.TRANS64 P1, [R0+URZ+0x90], R5 ;  /* 0x00009005000095a7 */ /* 0x000ea400080210ff */
[----:B--2---:R-:W-:Y:S05]  /*8770*/  @!P1 BRA `(.L_x_45) ;  /* 0xfffffffc00f09947 */ /* 0x004fea000383ffff */
[----:B------:R-:W-:Y:S05]  /*8780*/  BRA `(.L_x_125) ;  /* 0xffffffa0004c7947 */ /* 0x000fea000383ffff */
.L_x_48:
[----:B------:R-:W-:-:S07]  /*8790*/  MOV R0, UR5 ;  /* 0x0000000500007c02 */ /* 0x000fce0008000f00 */
.L_x_126:
[----:B-1----:R1:W2:Y:S02]  /*87a0*/  SYNCS.PHASECHK.TRANS64.TRYWAIT P0, [R0+URZ+0xa0], R3 ;  /* 0x0000a003000075a7 */ /* 0x0022a400080011ff */
[----:B--2---:R-:W-:Y:S05]  /*87b0*/  @!P0 NANOSLEEP.SYNCS 0x989680 ;  /* 0x009896800000895d */ /* 0x004fea0003900000 */
[----:B------:R-:W2:Y:S02]  /*87c0*/  @!P0 SYNCS.PHASECHK.TRANS64 P0, [R0+URZ+0xa0], R3 ;  /* 0x0000a003000085a7 */ /* 0x000ea400080010ff */
[----:B--2---:R-:W-:Y:S05]  /*87d0*/  @!P0 BRA `(.L_x_126) ;  /* 0xfffffffc00f08947 */ /* 0x004fea000383ffff */
[----:B------:R-:W-:Y:S05]  /*87e0*/  BRA `(.L_x_47) ;  /* 0xffffffa000a07947 */ /* 0x000fea000383ffff */
.L_x_55:
[----:B-1----:R1:W2:Y:S02]  /*87f0*/  SYNCS.PHASECHK.TRANS64.TRYWAIT P1, [R0+URZ+0x90], R5 ;  /* 0x00009005000075a7 */ /* 0x0022a400080211ff */
[----:B--2---:R-:W-:Y:S05]  /*8800*/  @!P1 NANOSLEEP.SYNCS 0x989680 ;  /* 0x009896800000995d */ /* 0x004fea0003900000 */
[----:B------:R-:W2:Y:S02]  /*8810*/  @!P1 SYNCS.PHASECHK.TRANS64 P1, [R0+URZ+0x90], R5 ;  /* 0x00009005000095a7 */ /* 0x000ea400080210ff */
[----:B--2---:R-:W-:Y:S05]  /*8820*/  @!P1 BRA `(.L_x_55) ;  /* 0xfffffffc00f09947 */ /* 0x004fea000383ffff */
[----:B------:R-:W-:Y:S05]  /*8830*/  BRA `(.L_x_127) ;  /* 0xffffffa800107947 */ /* 0x000fea000383ffff */
.L_x_56:
[----:B------:R-:W-:-:S07]  /*8840*/  MOV R3, UR7 ;  /* 0x0000000700037c02 */ /* 0x000fce0008000f00 */
.L_x_128:
[----:B-1----:R1:W2:Y:S02]  /*8850*/  SYNCS.PHASECHK.TRANS64.TRYWAIT P0, [R3+URZ+0xd0], R0 ;  /* 0x0000d000030075a7 */ /* 0x0022a400080011ff */
[----:B--2---:R-:W-:Y:S05]  /*8860*/  @!P0 NANOSLEEP.SYNCS 0x989680 ;  /* 0x009896800000895d */ /* 0x004fea0003900000 */
[----:B------:R-:W2:Y:S02]  /*8870*/  @!P0 SYNCS.PHASECHK.TRANS64 P0, [R3+URZ+0xd0], R0 ;  /* 0x0000d000030085a7 */ /* 0x000ea400080010ff */
[----:B--2---:R-:W-:Y:S05]  /*8880*/  @!P0 BRA `(.L_x_128) ;  /* 0xfffffffc00f08947 */ /* 0x004fea000383ffff */
[----:B------:R-:W-:Y:S05]  /*8890*/  BRA `(.L_x_129) ;  /* 0xffffffa800487947 */ /* 0x000fea000383ffff */
.L_x_59:
[----:B------:R-:W-:Y:S07]  /*88a0*/  MOV R0, UR6 ;  /* 0x0000000600007c02 */ /* 0x000fee0008000f00 */
.L_x_130:
[----:B-1----:R1:W2:Y:S02]  /*88b0*/  SYNCS.PHASECHK.TRANS64.TRYWAIT P0, [R0+URZ], R3 ;  /* 0x00000003000075a7 */ /* 0x0022a400080011ff */
[----:B--2---:R-:W-:Y:S05]  /*88c0*/  @!P0 NANOSLEEP.SYNCS 0x989680 ;  /* 0x009896800000895d */ /* 0x004fea0003900000 */
[----:B------:R-:W2:Y:S02]  /*88d0*/  @!P0 SYNCS.PHASECHK.TRANS64 P0, [R0+URZ], R3 ;  /* 0x00000003000085a7 */ /* 0x000ea400080010ff */
[----:B--2---:R-:W-:Y:S05]  /*88e0*/  @!P0 BRA `(.L_x_130) ;  /* 0xfffffffc00f08947 */ /* 0x004fea000383ffff */
[----:B------:R-:W-:Y:S05]  /*88f0*/  BRA `(.L_x_58) ;  /* 0xffffffa800647947 */ /* 0x000fea000383ffff */
.L_x_62:
[----:B------:R-:W-:-:S07]  /*8900*/  MOV R0, UR6 ;  /* 0x0000000600007c02 */ /* 0x000fce0008000f00 */
.L_x_131:
[----:B--2---:R2:W4:Y:S02]  /*8910*/  SYNCS.PHASECHK.TRANS64.TRYWAIT P0, [R0+URZ], R3 ;  /* 0x00000003000075a7 */ /* 0x00452400080011ff */
[----:B----4-:R-:W-:Y:S05]  /*8920*/  @!P0 NANOSLEEP.SYNCS 0x989680 ;  /* 0x009896800000895d */ /* 0x010fea0003900000 */
[----:B------:R-:W4:Y:S02]  /*8930*/  @!P0 SYNCS.PHASECHK.TRANS64 P0, [R0+URZ], R3 ;  /* 0x00000003000085a7 */ /* 0x000f2400080010ff */
[----:B----4-:R-:W-:Y:S05]  /*8940*/  @!P0 BRA `(.L_x_131) ;  /* 0xfffffffc00f08947 */ /* 0x010fea000383ffff */
[----:B------:R-:W-:Y:S05]  /*8950*/  BRA `(.L_x_132) ;  /* 0xffffffac00407947 */ /* 0x000fea000383ffff */
.L_x_63:
[----:B------:R-:W-:-:S07]  /*8960*/  MOV R0, UR6 ;  /* 0x0000000600007c02 */ /* 0x000fce0008000f00 */
.L_x_133:
[----:B-1----:R1:W2:Y:S02]  /*8970*/  SYNCS.PHASECHK.TRANS64.TRYWAIT P0, [R0+URZ], R3 ;  /* 0x00000003000075a7 */ /* 0x0022a400080011ff */
[----:B--2---:R-:W-:Y:S05]  /*8980*/  @!P0 NANOSLEEP.SYNCS 0x989680 ;  /* 0x009896800000895d */ /* 0x004fea0003900000 */
[----:B------:R-:W2:Y:S02]  /*8990*/  @!P0 SYNCS.PHASECHK.TRANS64 P0, [R0+URZ], R3 ;  /* 0x00000003000085a7 */ /* 0x000ea400080010ff */
[----:B--2---:R-:W-:Y:S05]  /*89a0*/  @!P0 BRA `(.L_x_133) ;  /* 0xfffffffc00f08947 */ /* 0x004fea000383ffff */
[----:B------:R-:W-:Y:S05]  /*89b0*/  BRA `(.L_x_134) ;  /* 0xffffffac004c7947 */ /* 0x000fea000383ffff */
.L_x_64:
[----:B------:R-:W-:-:S07]  /*89c0*/  MOV R0, UR6 ;  /* 0x0000000600007c02 */ /* 0x000fce0008000f00 */
.L_x_135:
[----:B-1----:R1:W2:Y:S02]  /*89d0*/  SYNCS.PHASECHK.TRANS64.TRYWAIT P0, [R0+URZ], R3 ;  /* 0x00000003000075a7 */ /* 0x0022a400080011ff */
[----:B--2---:R-:W-:Y:S05]  /*89e0*/  @!P0 NANOSLEEP.SYNCS 0x989680 ;  /* 0x009896800000895d */ /* 0x004fea0003900000 */
[----:B------:R-:W2:Y:S02]  /*89f0*/  @!P0 SYNCS.PHASECHK.TRANS64 P0, [R0+URZ], R3 ;  /* 0x00000003000085a7 */ /* 0x000ea400080010ff */
[----:B--2---:R-:W-:Y:S05]  /*8a00*/  @!P0 BRA `(.L_x_135) ;  /* 0xfffffffc00f08947 */ /* 0x004fea000383ffff */
[----:B------:R-:W-:Y:S05]  /*8a10*/  BRA `(.L_x_136) ;  /* 0xffffffac00587947 */ /* 0x000fea000383ffff */
.L_x_65:
[----:B------:R-:W-:-:S07]  /*8a20*/  MOV R0, UR7 ;  /* 0x0000000700007c02 */ /* 0x000fce0008000f00 */
.L_x_137:
[----:B-1----:R1:W2:Y:S02]  /*8a30*/  SYNCS.PHASECHK.TRANS64.TRYWAIT P0, [R0+URZ], R3 ;  /* 0x00000003000075a7 */ /* 0x0022a400080011ff */
[----:B--2---:R-:W-:Y:S05]  /*8a40*/  @!P0 NANOSLEEP.SYNCS 0x989680 ;  /* 0x009896800000895d */ /* 0x004fea0003900000 */
[----:B------:R-:W2:Y:S02]  /*8a50*/  @!P0 SYNCS.PHASECHK.TRANS64 P0, [R0+URZ], R3 ;  /* 0x00000003000085a7 */ /* 0x000ea400080010ff */
[----:B--2---:R-:W-:Y:S05]  /*8a60*/  @!P0 BRA `(.L_x_137) ;  /* 0xfffffffc00f08947 */ /* 0x004fea000383ffff */
[----:B------:R-:W-:Y:S05]  /*8a70*/  BRA `(.L_x_138) ;  /* 0xffffffac00647947 */ /* 0x000fea000383ffff */
.L_x_70:
[----:B--2---:R2:W3:Y:S02]  /*8a80*/  SYNCS.PHASECHK.TRANS64.TRYWAIT P0, [R0+URZ+0x90], R3 ;  /* 0x00009003000075a7 */ /* 0x0044e400080011ff */
[----:B---3--:R-:W-:Y:S05]  /*8a90*/  @!P0 NANOSLEEP.SYNCS 0x989680 ;  /* 0x009896800000895d */ /* 0x008fea0003900000 */
[----:B------:R-:W3:Y:S02]  /*8aa0*/  @!P0 SYNCS.PHASECHK.TRANS64 P0, [R0+URZ+0x90], R3 ;  /* 0x00009003000085a7 */ /* 0x000ee400080010ff */
[----:B---3--:R-:W-:Y:S05]  /*8ab0*/  @!P0 BRA `(.L_x_70) ;  /* 0xfffffffc00f08947 */ /* 0x008fea000383ffff */
[----:B------:R-:W-:Y:S05]  /*8ac0*/  BRA `(.L_x_139) ;  /* 0xffffffb000687947 */ /* 0x000fea000383ffff */
.L_x_73:
[----:B------:R-:W-:Y:S07]  /*8ad0*/  MOV R0, UR7 ;  /* 0x0000000700007c02 */ /* 0x000fee0008000f00 */
.L_x_140:
[----:B--2---:R2:W3:Y:S02]  /*8ae0*/  SYNCS.PHASECHK.TRANS64.TRYWAIT P0, [R0+URZ+0x88], R3 ;  /* 0x00008803000075a7 */ /* 0x0044e400080011ff */
[----:B---3--:R-:W-:Y:S05]  /*8af0*/  @!P0 NANOSLEEP.SYNCS 0x989680 ;  /* 0x009896800000895d */ /* 0x008fea0003900000 */
[----:B------:R-:W3:Y:S02]  /*8b00*/  @!P0 SYNCS.PHASECHK.TRANS64 P0, [R0+URZ+0x88], R3 ;  /* 0x00008803000085a7 */ /* 0x000ee400080010ff */
[----:B---3--:R-:W-:Y:S05]  /*8b10*/  @!P0 BRA `(.L_x_140) ;  /* 0xfffffffc00f08947 */ /* 0x008fea000383ffff */
[----:B------:R-:W-:Y:S05]  /*8b20*/  BRA `(.L_x_72) ;  /* 0xffffffb400487947 */ /* 0x000fea000383ffff */
.L_x_76:
[----:B--2---:R-:W-:Y:S07]  /*8b30*/  MOV R3, UR7 ;  /* 0x0000000700037c02 */ /* 0x004fee0008000f00 */
.L_x_141:
[----:B-1----:R1:W2:Y:S02]  /*8b40*/  SYNCS.PHASECHK.TRANS64.TRYWAIT P0, [R3+URZ+0x70], R12 ;  /* 0x0000700c030075a7 */ /* 0x0022a400080011ff */
[----:B--2---:R-:W-:Y:S05]  /*8b50*/  @!P0 NANOSLEEP.SYNCS 0x989680 ;  /* 0x009896800000895d */ /* 0x004fea0003900000 */
[----:B------:R-:W2:Y:S02]  /*8b60*/  @!P0 SYNCS.PHASECHK.TRANS64 P0, [R3+URZ+0x70], R12 ;  /* 0x0000700c030085a7 */ /* 0x000ea400080010ff */
[----:B--2---:R-:W-:Y:S05]  /*8b70*/  @!P0 BRA `(.L_x_141) ;  /* 0xfffffffc00f08947 */ /* 0x004fea000383ffff */
[----:B------:R-:W-:Y:S05]  /*8b80*/  BRA `(.L_x_142) ;  /* 0xffffffb400c07947 */ /* 0x000fea000383ffff */
.L_x_77:
[----:B------:R-:W-:Y:S07]  /*8b90*/  MOV R3, UR7 ;  /* 0x0000000700037c02 */ /* 0x000fee0008000f00 */
.L_x_143:
[----:B-1----:R1:W2:Y:S02]  /*8ba0*/  SYNCS.PHASECHK.TRANS64.TRYWAIT P0, [R3+URZ+0x78], R12 ;  /* 0x0000780c030075a7 */ /* 0x0022a400080011ff */
[----:B--2---:R-:W-:Y:S05]  /*8bb0*/  @!P0 NANOSLEEP.SYNCS 0x989680 ;  /* 0x009896800000895d */ /* 0x004fea0003900000 */
[----:B------:R-:W2:Y:S02]  /*8bc0*/  @!P0 SYNCS.PHASECHK.TRANS64 P0, [R3+URZ+0x78], R12 ;  /* 0x0000780c030085a7 */ /* 0x000ea400080010ff */
[----:B--2---:R-:W-:Y:S05]  /*8bd0*/  @!P0 BRA `(.L_x_143) ;  /* 0xfffffffc00f08947 */ /* 0x004fea000383ffff */
[----:B------:R-:W-:Y:S05]  /*8be0*/  BRA `(.L_x_144) ;  /* 0xffffffb800407947 */ /* 0x000fea000383ffff */
.L_x_79:
[----:B------:R-:W-:-:S07]  /*8bf0*/  MOV R0, UR7 ;  /* 0x0000000700007c02 */ /* 0x000fce0008000f00 */
.L_x_145:
[----:B-1----:R1:W3:Y:S02]  /*8c00*/  SYNCS.PHASECHK.TRANS64.TRYWAIT P0, [R0+URZ+0x70], R3 ;  /* 0x00007003000075a7 */ /* 0x0022e400080011ff */
[----:B---3--:R-:W-:Y:S05]  /*8c10*/  @!P0 NANOSLEEP.SYNCS 0x989680 ;  /* 0x009896800000895d */ /* 0x008fea0003900000 */
[----:B------:R-:W3:Y:S02]  /*8c20*/  @!P0 SYNCS.PHASECHK.TRANS64 P0, [R0+URZ+0x70], R3 ;  /* 0x00007003000085a7 */ /* 0x000ee400080010ff */
[----:B---3--:R-:W-:Y:S05]  /*8c30*/  @!P0 BRA `(.L_x_145) ;  /* 0xfffffffc00f08947 */ /* 0x008fea000383ffff */
[----:B------:R-:W-:Y:S05]  /*8c40*/  BRA `(.L_x_146) ;  /* 0xffffffb800b07947 */ /* 0x000fea000383ffff */
.L_x_81:
[----:B--2---:R2:W4:Y:S02]  /*8c50*/  SYNCS.PHASECHK.TRANS64.TRYWAIT P0, [R0+URZ+0x90], R3 ;  /* 0x00009003000075a7 */ /* 0x00452400080011ff */
[----:B----4-:R-:W-:Y:S05]  /*8c60*/  @!P0 NANOSLEEP.SYNCS 0x989680 ;  /* 0x009896800000895d */ /* 0x010fea0003900000 */
[----:B------:R-:W4:Y:S02]  /*8c70*/  @!P0 SYNCS.PHASECHK.TRANS64 P0, [R0+URZ+0x90], R3 ;  /* 0x00009003000085a7 */ /* 0x000f2400080010ff */
[----:B----4-:R-:W-:Y:S05]  /*8c80*/  @!P0 BRA `(.L_x_81) ;  /* 0xfffffffc00f08947 */ /* 0x010fea000383ffff */
[----:B------:R-:W-:Y:S05]  /*8c90*/  BRA `(.L_x_147) ;  /* 0xffffffbc00787947 */ /* 0x000fea000383ffff */
.L_x_92:
[----:B-1----:R1:W3:Y:S02]  /*8ca0*/  SYNCS.PHASECHK.TRANS64.TRYWAIT P1, [R3+URZ+0x60], R0 ;  /* 0x00006000030075a7 */ /* 0x0022e400080211ff */
[----:B---3--:R-:W-:Y:S05]  /*8cb0*/  @!P1 NANOSLEEP.SYNCS 0x989680 ;  /* 0x009896800000995d */ /* 0x008fea0003900000 */
[----:B------:R-:W3:Y:S02]  /*8cc0*/  @!P1 SYNCS.PHASECHK.TRANS64 P1, [R3+URZ+0x60], R0 ;  /* 0x00006000030095a7 */ /* 0x000ee400080210ff */
[----:B---3--:R-:W-:Y:S05]  /*8cd0*/  @!P1 BRA `(.L_x_92) ;  /* 0xfffffffc00f09947 */ /* 0x008fea000383ffff */
[----:B------:R-:W-:Y:S05]  /*8ce0*/  BRA `(.L_x_91) ;  /* 0xffffffc8009c7947 */ /* 0x000fea000383ffff */
.L_x_94:
[----:B-1----:R1:W4:Y:S02]  /*8cf0*/  SYNCS.PHASECHK.TRANS64.TRYWAIT P0, [R207+URZ+0xb0], R2 ;  /* 0x0000b002cf0075a7 */ /* 0x00232400080011ff */
[----:B----4-:R-:W-:Y:S05]  /*8d00*/  @!P0 NANOSLEEP.SYNCS 0x989680 ;  /* 0x009896800000895d */ /* 0x010fea0003900000 */
[----:B------:R-:W4:Y:S02]  /*8d10*/  @!P0 SYNCS.PHASECHK.TRANS64 P0, [R207+URZ+0xb0], R2 ;  /* 0x0000b002cf0085a7 */ /* 0x000f2400080010ff */
[----:B----4-:R-:W-:Y:S05]  /*8d20*/  @!P0 BRA `(.L_x_94) ;  /* 0xfffffffc00f08947 */ /* 0x010fea000383ffff */
[----:B------:R-:W-:Y:S05]  /*8d30*/  BRA `(.L_x_93) ;  /* 0xffffffc800f87947 */ /* 0x000fea000383ffff */
.L_x_103:
[----:B--2---:R2:W3:Y:S02]  /*8d40*/  SYNCS.PHASECHK.TRANS64.TRYWAIT P0, [R210+URZ+0x60], R3 ;  /* 0x00006003d20075a7 */ /* 0x0044e400080011ff */
[----:B---3--:R-:W-:Y:S05]  /*8d50*/  @!P0 NANOSLEEP.SYNCS 0x989680 ;  /* 0x009896800000895d */ /* 0x008fea0003900000 */
[----:B------:R-:W3:Y:S02]  /*8d60*/  @!P0 SYNCS.PHASECHK.TRANS64 P0, [R210+URZ+0x60], R3 ;  /* 0x00006003d20085a7 */ /* 0x000ee400080010ff */
[----:B---3--:R-:W-:Y:S05]  /*8d70*/  @!P0 BRA `(.L_x_103) ;  /* 0xfffffffc00f08947 */ /* 0x008fea000383ffff */
[----:B------:R-:W-:Y:S05]  /*8d80*/  BRA `(.L_x_102) ;  /* 0xffffffe000047947 */ /* 0x000fea000383ffff */
        .weak           $__internal_0_$__cuda_sm10x_tcgen05_guardrail_trap_col_being_dealloced_not_returned_by_alloc
        .type           $__internal_0_$__cuda_sm10x_tcgen05_guardrail_trap_col_being_dealloced_not_returned_by_alloc,@function
        .size           $__internal_0_$__cuda_sm10x_tcgen05_guardrail_trap_col_being_dealloced_not_returned_by_alloc,($__internal_1_$__cuda_sm10x_tcgen05_guardrail_trap_phase_invalid_during_alloc - $__internal_0_$__cuda_sm10x_tcgen05_guardrail_trap_col_being_dealloced_not_returned_by_alloc)
$__internal_0_$__cuda_sm10x_tcgen05_guardrail_trap_col_being_dealloced_not_returned_by_alloc:
[----:B------:R-:W-:Y:S05]  /*8d90*/  BPT.TRAP 0x1 ;  /* 0x000000040000795c */ /* 0x000fea0000300000 */
[----:B------:R-:W-:-:S04]  /*8da0*/  HFMA2 R3, -RZ, RZ, 0, 0 ;  /* 0x00000000ff037431 */ /* 0x000fc800000001ff */
[----:B------:R-:W-:Y:S05]  /*8db0*/  RET.REL.NODEC R2 `(_ZN7cutlass13device_kernelINS_4gemm6kernel13GemmUniversalIN4cute5tupleIJiiiiEEENS1_10collective13CollectiveMmaINS1_35MainloopSm100TmaUmmaWarpSpecializedILi6ELi2ELi4ENS5_IJNS4_1CILi1EEESB_SB_EEEEENS5_IJNSA_ILi128EEESE_SE_EEENS_12float_e5m2_tENS5_IJlSB_lEEESG_SH_NS4_8TiledMMAINS4_8MMA_AtomIJNS4_10MMA_TraitsINS4_19SM100_MMA_F8F6F4_SSEJSG_SG_fSE_SE_NS4_17integral_constantINS4_4UMMA5MajorELSO_0EEESP_NSM_INSN_7ScaleInELSQ_0EEESR_EEEEEENS4_6LayoutISC_NS5_IJNSA_ILi0EEESV_SV_EEEEENS5_IJNS4_10UnderscoreESY_SY_EEEEENS4_13SM90_TMA_LOADENS4_14ComposedLayoutINS4_7SwizzleILi3ELi4ELi3EEENS4_18smem_ptr_flag_bitsILi8EEENSU_INS5_IJNSA_ILi8EEESE_EEENS5_IJSE_SB_EEEEEEEvNS4_8identityES11_S1B_vS1C_EENS_8epilogue10collective18CollectiveEpilogueINS1E_23Sm100TmaWarpSpecializedILi2ELi2ELi64ELb0ELb0EEEJSF_NS5_IJNSU_ISE_SB_EENSU_INSA_ILi64EEESB_EEEEESG_SH_SG_SH_NS1E_6fusion15FusionCallbacksIS1I_NS1N_17LinearCombinationISG_fSG_fLNS_15FloatRoundStyleE2EEESF_S1M_JEEENS4_5SM1004TMEM4LOAD26SM100_TMEM_LOAD_32dp32b64xES11_NS12_INS13_ILi2ELi4ELi3EEES16_NSU_INS5_IJS17_S1K_EEENS5_IJS1K_SB_EEEEEEENS4_39AutoVectorizingCopyWithAssumedAlignmentILi128EEENS4_14SM90_TMA_STOREES21_S23_S23_EEEvvEEEEvNT_6ParamsE) ;  /* 0xffffff7002907950 */ /* 0x000fea0003c3ffff */
        .weak           $__internal_1_$__cuda_sm10x_tcgen05_guardrail_trap_phase_invalid_during_alloc
        .type           $__internal_1_$__cuda_sm10x_tcgen05_guardrail_trap_phase_invalid_during_alloc,@function
        .size           $__internal_1_$__cuda_sm10x_tcgen05_guardrail_trap_phase_invalid_during_alloc,($__internal_2_$__cuda_sm10x_tcgen05_guardrail_trap_unallocated_columns_being_dealloced - $__internal_1_$__cuda_sm10x_tcgen05_guardrail_trap_phase_invalid_during_alloc)
$__internal_1_$__cuda_sm10x_tcgen05_guardrail_trap_phase_invalid_during_alloc:
[----:B------:R-:W-:Y:S05]  /*8dc0*/  BPT.TRAP 0x1 ;  /* 0x000000040000795c */ /* 0x000fea0000300000 */
[----:B------:R-:W-:-:S04]  /*8dd0*/  MOV R3, 0x0 ;  /* 0x0000000000037802 */ /* 0x000fc80000000f00 */
[----:B------:R-:W-:Y:S05]  /*8de0*/  RET.REL.NODEC R2 `(_ZN7cutlass13device_kernelINS_4gemm6kernel13GemmUniversalIN4cute5tupleIJiiiiEEENS1_10collective13CollectiveMmaINS1_35MainloopSm100TmaUmmaWarpSpecializedILi6ELi2ELi4ENS5_IJNS4_1CILi1EEESB_SB_EEEEENS5_IJNSA_ILi128EEESE_SE_EEENS_12float_e5m2_tENS5_IJlSB_lEEESG_SH_NS4_8TiledMMAINS4_8MMA_AtomIJNS4_10MMA_TraitsINS4_19SM100_MMA_F8F6F4_SSEJSG_SG_fSE_SE_NS4_17integral_constantINS4_4UMMA5MajorELSO_0EEESP_NSM_INSN_7ScaleInELSQ_0EEESR_EEEEEENS4_6LayoutISC_NS5_IJNSA_ILi0EEESV_SV_EEEEENS5_IJNS4_10UnderscoreESY_SY_EEEEENS4_13SM90_TMA_LOADENS4_14ComposedLayoutINS4_7SwizzleILi3ELi4ELi3EEENS4_18smem_ptr_flag_bitsILi8EEENSU_INS5_IJNSA_ILi8EEESE_EEENS5_IJSE_SB_EEEEEEEvNS4_8identityES11_S1B_vS1C_EENS_8epilogue10collective18CollectiveEpilogueINS1E_23Sm100TmaWarpSpecializedILi2ELi2ELi64ELb0ELb0EEEJSF_NS5_IJNSU_ISE_SB_EENSU_INSA_ILi64EEESB_EEEEESG_SH_SG_SH_NS1E_6fusion15FusionCallbacksIS1I_NS1N_17LinearCombinationISG_fSG_fLNS_15FloatRoundStyleE2EEESF_S1M_JEEENS4_5SM1004TMEM4LOAD26SM100_TMEM_LOAD_32dp32b64xES11_NS12_INS13_ILi2ELi4ELi3EEES16_NSU_INS5_IJS17_S1K_EEENS5_IJS1K_SB_EEEEEEENS4_39AutoVectorizingCopyWithAssumedAlignmentILi128EEENS4_14SM90_TMA_STOREES21_S23_S23_EEEvvEEEEvNT_6ParamsE) ;  /* 0xffffff7002847950 */ /* 0x000fea0003c3ffff */
        .weak           $__internal_2_$__cuda_sm10x_tcgen05_guardrail_trap_unallocated_columns_being_dealloced
        .type           $__internal_2_$__cuda_sm10x_tcgen05_guardrail_trap_unallocated_columns_being_dealloced,@function
        .size           $__internal_2_$__cuda_sm10x_tcgen05_guardrail_trap_unallocated_columns_being_dealloced,(.L_x_149 - $__internal_2_$__cuda_sm10x_tcgen05_guardrail_trap_unallocated_columns_being_dealloced)
$__internal_2_$__cuda_sm10x_tcgen05_guardrail_trap_unallocated_columns_being_dealloced:
[----:B------:R-:W-:Y:S05]  /*8df0*/  BPT.TRAP 0x1 ;  /* 0x000000040000795c */ /* 0x000fea0000300000 */
[----:B------:R-:W-:-:S04]  /*8e00*/  HFMA2 R3, -RZ, RZ, 0, 0 ;  /* 0x00000000ff037431 */ /* 0x000fc800000001ff */
[----:B------:R-:W-:Y:S05]  /*8e10*/  RET.REL.NODEC R2 `(_ZN7cutlass13device_kernelINS_4gemm6kernel13GemmUniversalIN4cute5tupleIJiiiiEEENS1_10collective13CollectiveMmaINS1_35MainloopSm100TmaUmmaWarpSpecializedILi6ELi2ELi4ENS5_IJNS4_1CILi1EEESB_SB_EEEEENS5_IJNSA_ILi128EEESE_SE_EEENS_12float_e5m2_tENS5_IJlSB_lEEESG_SH_NS4_8TiledMMAINS4_8MMA_AtomIJNS4_10MMA_TraitsINS4_19SM100_MMA_F8F6F4_SSEJSG_SG_fSE_SE_NS4_17integral_constantINS4_4UMMA5MajorELSO_0EEESP_NSM_INSN_7ScaleInELSQ_0EEESR_EEEEEENS4_6LayoutISC_NS5_IJNSA_ILi0EEESV_SV_EEEEENS5_IJNS4_10UnderscoreESY_SY_EEEEENS4_13SM90_TMA_LOADENS4_14ComposedLayoutINS4_7SwizzleILi3ELi4ELi3EEENS4_18smem_ptr_flag_bitsILi8EEENSU_INS5_IJNSA_ILi8EEESE_EEENS5_IJSE_SB_EEEEEEEvNS4_8identityES11_S1B_vS1C_EENS_8epilogue10collective18CollectiveEpilogueINS1E_23Sm100TmaWarpSpecializedILi2ELi2ELi64ELb0ELb0EEEJSF_NS5_IJNSU_ISE_SB_EENSU_INSA_ILi64EEESB_EEEEESG_SH_SG_SH_NS1E_6fusion15FusionCallbacksIS1I_NS1N_17LinearCombinationISG_fSG_fLNS_15FloatRoundStyleE2EEESF_S1M_JEEENS4_5SM1004TMEM4LOAD26SM100_TMEM_LOAD_32dp32b64xES11_NS12_INS13_ILi2ELi4ELi3EEES16_NSU_INS5_IJS17_S1K_EEENS5_IJS1K_SB_EEEEEEENS4_39AutoVectorizingCopyWithAssumedAlignmentILi128EEENS4_14SM90_TMA_STOREES21_S23_S23_EEEvvEEEEvNT_6ParamsE) ;  /* 0xffffff7002787950 */ /* 0x000fea0003c3ffff */
.L_x_148:
[----:B------:R-:W-:-:S00]  /*8e20*/  BRA `(.L_x_148) ;  /* 0xfffffffc00fc7947 */ /* 0x000fc0000383ffff */
[----:B------:R-:W-:-:S00]  /*8e30*/  NOP ;  /* 0x0000000000007918 */ /* 0x000fc00000000000 */
        /* <DEDUP_REMOVED lines=12> */
.L_x_149:


//--------------------- .nv.global.init           --------------------------
	.section	.nv.global.init,"aw",@progbits
.nv.global.init:
	.type		$str$27,@object
	.size		$str$27,($str$28 - $str$27)
$str$27:
        /*0000*/ 	.byte	0x28, 0x61, 0x64, 0x64, 0x72, 0x65, 0x73, 0x73, 0x20, 0x26, 0x20, 0x6d, 0x61, 0x73, 0x6b, 0x29
        /*0010*/ 	.byte	0x20, 0x3d, 0x3d, 0x20, 0x30, 0x00
	.type		$str$28,@object
	.size		$str$28,($str$26 - $str$28)
$str$28:
        /*0016*/ 	.byte	0x2f, 0x74, 0x6d, 0x70, 0x2f, 0x63, 0x75, 0x74, 0x6c, 0x61, 0x73, 0x73, 0x5f, 0x73, 0x77, 0x65
        /*0026*/ 	.byte	0x65, 0x70, 0x5f, 0x73, 0x72, 0x63, 0x2f, 0x69, 0x6e, 0x63, 0x6c, 0x75, 0x64, 0x65, 0x2f, 0x63
        /*0036*/ 	.byte	0x75, 0x74, 0x65, 0x2f, 0x70, 0x6f, 0x69, 0x6e, 0x74, 0x65, 0x72, 0x5f, 0x66, 0x6c, 0x61, 0x67
        /*0046*/ 	.byte	0x67, 0x65, 0x64, 0x2e, 0x68, 0x70, 0x70, 0x00
	.type		$str$26,@object
	.size		$str$26,($str$25 - $str$26)
$str$26:
        /*004e*/ 	.byte	0x2f, 0x74, 0x6d, 0x70, 0x2f, 0x63, 0x75, 0x74, 0x6c, 0x61, 0x73, 0x73, 0x5f, 0x73, 0x77, 0x65
        /*005e*/ 	.byte	0x65, 0x70, 0x5f, 0x73, 0x72, 0x63, 0x2f, 0x69, 0x6e, 0x63, 0x6c, 0x75, 0x64, 0x65, 0x2f, 0x63
        /*006e*/ 	.byte	0x75, 0x74, 0x65, 0x2f, 0x61, 0x74, 0x6f, 0x6d, 0x2f, 0x63, 0x6f, 0x70, 0x79, 0x5f, 0x74, 0x72
        /*007e*/ 	.byte	0x61, 0x69, 0x74, 0x73, 0x5f, 0x73, 0x6d, 0x31, 0x30, 0x30, 0x2e, 0x68, 0x70, 0x70, 0x00
	.type		$str$25,@object
	.size		$str$25,(__unnamed_1 - $str$25)
$str$25:
        /*008d*/ 	.byte	0x28, 0x28, 0x75, 0x69, 0x6e, 0x74, 0x33, 0x32, 0x5f, 0x74, 0x28, 0x74, 0x68, 0x72, 0x65, 0x61
        /*009d*/ 	.byte	0x64, 0x49, 0x64, 0x78, 0x2e, 0x78, 0x29, 0x20, 0x2f, 0x20, 0x33, 0x32, 0x29, 0x20, 0x25, 0x20
        /*00ad*/ 	.byte	0x34, 0x29, 0x20, 0x3d, 0x3d, 0x20, 0x28, 0x28, 0x28, 0x74, 0x6d, 0x65, 0x6d, 0x5f, 0x61, 0x64
        /*00bd*/ 	.byte	0x64, 0x72, 0x20, 0x3e, 0x3e, 0x20, 0x31, 0x36, 0x29, 0x20, 0x2f, 0x20, 0x33, 0x32, 0x29, 0x20
        /*00cd*/ 	.byte	0x25, 0x20, 0x34, 0x29, 0x00
	.type		__unnamed_1,@object
	.size		__unnamed_1,(__unnamed_2 - __unnamed_1)
__unnamed_1:
        /*00d2*/ 	.byte	0x61, 0x75, 0x74, 0x6f, 0x20, 0x63, 0x75, 0x74, 0x65, 0x3a, 0x3a, 0x61, 0x73, 0x5f, 0x70, 0x6f
        /* <DEDUP_REMOVED lines=24> */
        /*0262*/ 	.byte	0x43, 0x3c, 0x38, 0x31, 0x39, 0x32, 0x3e, 0x3e, 0x3e, 0x3e, 0x5d, 0x00
	.type		__unnamed_2,@object
	.size		__unnamed_2,(.L_2 - __unnamed_2)
__unnamed_2:
        /* <DEDUP_REMOVED lines=42> */
        /*050e*/ 	.byte	0x3e, 0x3e, 0x3e, 0x3e, 0x5d, 0x00
.L_2:


//--------------------- .nv.shared._ZN7cutlass13device_kernelINS_4gemm6kernel13GemmUniversalIN4cute5tupleIJiiiiEEENS1_10collective13CollectiveMmaINS1_35MainloopSm100TmaUmmaWarpSpecializedILi6ELi2ELi4ENS5_IJNS4_1CILi1EEESB_SB_EEEEENS5_IJNSA_ILi128EEESE_SE_EEENS_12float_e5m2_tENS5_IJlSB_lEEESG_SH_NS4_8TiledMMAINS4_8MMA_AtomIJNS4_10MMA_TraitsINS4_19SM100_MMA_F8F6F4_SSEJSG_SG_fSE_SE_NS4_17integral_constantINS4_4UMMA5MajorELSO_0EEESP_NSM_INSN_7ScaleInELSQ_0EEESR_EEEEEENS4_6LayoutISC_NS5_IJNSA_ILi0EEESV_SV_EEEEENS5_IJNS4_10UnderscoreESY_SY_EEEEENS4_13SM90_TMA_LOADENS4_14ComposedLayoutINS4_7SwizzleILi3ELi4ELi3EEENS4_18smem_ptr_flag_bitsILi8EEENSU_INS5_IJNSA_ILi8EEESE_EEENS5_IJSE_SB_EEEEEEEvNS4_8identityES11_S1B_vS1C_EENS_8epilogue10collective18CollectiveEpilogueINS1E_23Sm100TmaWarpSpecializedILi2ELi2ELi64ELb0ELb0EEEJSF_NS5_IJNSU_ISE_SB_EENSU_INSA_ILi64EEESB_EEEEESG_SH_SG_SH_NS1E_6fusion15FusionCallbacksIS1I_NS1N_17LinearCombinationISG_fSG_fLNS_15FloatRoundStyleE2EEESF_S1M_JEEENS4_5SM1004TMEM4LOAD26SM100_TMEM_LOAD_32dp32b64xES11_NS12_INS13_ILi2ELi4ELi3EEES16_NSU_INS5_IJS17_S1K_EEENS5_IJS1K_SB_EEEEEEENS4_39AutoVectorizingCopyWithAssumedAlignmentILi128EEENS4_14SM90_TMA_STOREES21_S23_S23_EEEvvEEEEvNT_6ParamsE --------------------------
	.section	.nv.shared._ZN7cutlass13device_kernelINS_4gemm6kernel13GemmUniversalIN4cute5tupleIJiiiiEEENS1_10collective13CollectiveMmaINS1_35MainloopSm100TmaUmmaWarpSpecializedILi6ELi2ELi4ENS5_IJNS4_1CILi1EEESB_SB_EEEEENS5_IJNSA_ILi128EEESE_SE_EEENS_12float_e5m2_tENS5_IJlSB_lEEESG_SH_NS4_8TiledMMAINS4_8MMA_AtomIJNS4_10MMA_TraitsINS4_19SM100_MMA_F8F6F4_SSEJSG_SG_fSE_SE_NS4_17integral_constantINS4_4UMMA5MajorELSO_0EEESP_NSM_INSN_7ScaleInELSQ_0EEESR_EEEEEENS4_6LayoutISC_NS5_IJNSA_ILi0EEESV_SV_EEEEENS5_IJNS4_10UnderscoreESY_SY_EEEEENS4_13SM90_TMA_LOADENS4_14ComposedLayoutINS4_7SwizzleILi3ELi4ELi3EEENS4_18smem_ptr_flag_bitsILi8EEENSU_INS5_IJNSA_ILi8EEESE_EEENS5_IJSE_SB_EEEEEEEvNS4_8identityES11_S1B_vS1C_EENS_8epilogue10collective18CollectiveEpilogueINS1E_23Sm100TmaWarpSpecializedILi2ELi2ELi64ELb0ELb0EEEJSF_NS5_IJNSU_ISE_SB_EENSU_INSA_ILi64EEESB_EEEEESG_SH_SG_SH_NS1E_6fusion15FusionCallbacksIS1I_NS1N_17LinearCombinationISG_fSG_fLNS_15FloatRoundStyleE2EEESF_S1M_JEEENS4_5SM1004TMEM4LOAD26SM100_TMEM_LOAD_32dp32b64xES11_NS12_INS13_ILi2ELi4ELi3EEES16_NSU_INS5_IJS17_S1K_EEENS5_IJS1K_SB_EEEEEEENS4_39AutoVectorizingCopyWithAssumedAlignmentILi128EEENS4_14SM90_TMA_STOREES21_S23_S23_EEEvvEEEEvNT_6ParamsE,"aw",@nobits
	.sectionflags	@""
	.align	16
	.zero		1024


//--------------------- .nv.shared.reserved.0     --------------------------
	.section	.nv.shared.reserved.0,"aw",@nobits
	.weak		__nv_reservedSMEM_offset_0_alias
	.size		__nv_reservedSMEM_offset_0_alias, 0, 64
	.other		__nv_reservedSMEM_offset_0_alias,@"STO_CUDA_RESERVED_SHARED STV_DEFAULT"
__nv_reservedSMEM_offset_0_alias:
	.zero		0
.nv.shared.reserved.0:
	.zero		64
	.weak		__nv_reservedSMEM_tcgen05_partition
	.type		__nv_reservedSMEM_tcgen05_partition,@object
	.size		__nv_reservedSMEM_tcgen05_partition,(.L_0 - __nv_reservedSMEM_tcgen05_partition)
__nv_reservedSMEM_tcgen05_partition:
	.zero		32
.L_0:


//--------------------- .nv.global                --------------------------
	.section	.nv.global,"aw",@nobits
.nv.global:
	.type		_ZN39_INTERNAL_0ed4f78f_4_k_cu_bb71d6c6_78584cute1_E,@object
	.size		_ZN39_INTERNAL_0ed4f78f_4_k_cu_bb71d6c6_78584cute1_E,(_ZN39_INTERNAL_0ed4f78f_4_k_cu_bb71d6c6_78584cuda3std3__45__cpo6cbeginE - _ZN39_INTERNAL_0ed4f78f_4_k_cu_bb71d6c6_78584cute1_E)
_ZN39_INTERNAL_0ed4f78f_4_k_cu_bb71d6c6_78584cute1_E:
	.zero		1
	.type		_ZN39_INTERNAL_0ed4f78f_4_k_cu_bb71d6c6_78584cuda3std3__45__cpo6cbeginE,@object
	.size		_ZN39_INTERNAL_0ed4f78f_4_k_cu_bb71d6c6_78584cuda3std3__45__cpo6cbeginE,(_ZN39_INTERNAL_0ed4f78f_4_k_cu_bb71d6c6_78584cuda3std3__48in_placeE - _ZN39_INTERNAL_0ed4f78f_4_k_cu_bb71d6c6_78584cuda3std3__45__cpo6cbeginE)
_ZN39_INTERNAL_0ed4f78f_4_k_cu_bb71d6c6_78584cuda3std3__45__cpo6cbeginE:
	.zero		1
	.type		_ZN39_INTERNAL_0ed4f78f_4_k_cu_bb71d6c6_78584cuda3std3__48in_placeE,@object
	.size		_ZN39_INTERNAL_0ed4f78f_4_k_cu_bb71d6c6_78584cuda3std3__48in_placeE,(_ZN39_INTERNAL_0ed4f78f_4_k_cu_bb71d6c6_78584cuda3std6ranges3__45__cpo9iter_moveE - _ZN39_INTERNAL_0ed4f78f_4_k_cu_bb71d6c6_78584cuda3std3__48in_placeE)
_ZN39_INTERNAL_0ed4f78f_4_k_cu_bb71d6c6_78584cuda3std3__48in_placeE:
	.zero		1
	.type		_ZN39_INTERNAL_0ed4f78f_4_k_cu_bb71d6c6_78584cuda3std6ranges3__45__cpo9iter_moveE,@object
	.size		_ZN39_INTERNAL_0ed4f78f_4_k_cu_bb71d6c6_78584cuda3std6ranges3__45__cpo9iter_moveE,(_ZN39_INTERNAL_0ed4f78f_4_k_cu_bb71d6c6_78584cuda3std3__45__cpo5beginE - _ZN39_INTERNAL_0ed4f78f_4_k_cu_bb71d6c6_78584cuda3std6ranges3__45__cpo9iter_moveE)
_ZN39_INTERNAL_0ed4f78f_4_k_cu_bb71d6c6_78584cuda3std6ranges3__45__cpo9iter_moveE:
	.zero		1
	.type		_ZN39_INTERNAL_0ed4f78f_4_k_cu_bb71d6c6_78584cuda3std3__45__cpo5beginE,@object
	.size		_ZN39_INTERNAL_0ed4f78f_4_k_cu_bb71d6c6_78584cuda3std3__45__cpo5beginE,(_ZN39_INTERNAL_0ed4f78f_4_k_cu_bb71d6c6_78584cuda3std3__441_GLOBAL__N__0ed4f78f_4_k_cu_bb71d6c6_78586ignoreE - _ZN39_INTERNAL_0ed4f78f_4_k_cu_bb71d6c6_78584cuda3std3__45__cpo5beginE)
_ZN39_INTERNAL_0ed4f78f_4_k_cu_bb71d6c6_78584cuda3std3__45__cpo5beginE:
	.zero		1
	.type		_ZN39_INTERNAL_0ed4f78f_4_k_cu_bb71d6c6_78584cuda3std3__441_GLOBAL__N__0ed4f78f_4_k_cu_bb71d6c6_78586ignoreE,@object
	.size		_ZN39_INTERNAL_0ed4f78f_4_k_cu_bb71d6c6_78584cuda3std3__441_GLOBAL__N__0ed4f78f_4_k_cu_bb71d6c6_78586ignoreE,(_ZN39_INTERNAL_0ed4f78f_4_k_cu_bb71d6c6_78584cute7productE - _ZN39_INTERNAL_0ed4f78f_4_k_cu_bb71d6c6_78584cuda3std3__441_GLOBAL__N__0ed4f78f_4_k_cu_bb71d6c6_78586ignoreE)
_ZN39_INTERNAL_0ed4f78f_4_k_cu_bb71d6c6_78584cuda3std3__441_GLOBAL__N__0ed4f78f_4_k_cu_bb71d6c6_78586ignoreE:
	.zero		1
	.type		_ZN39_INTERNAL_0ed4f78f_4_k_cu_bb71d6c6_78584cute7productE,@object
	.size		_ZN39_INTERNAL_0ed4f78f_4_k_cu_bb71d6c6_78584cute7productE,(_ZN39_INTERNAL_0ed4f78f_4_k_cu_bb71d6c6_78584cuda3std3__45__cpo3endE - _ZN39_INTERNAL_0ed4f78f_4_k_cu_bb71d6c6_78584cute7productE)
_ZN39_INTERNAL_0ed4f78f_4_k_cu_bb71d6c6_78584cute7productE:
	.zero		1
	.type		_ZN39_INTERNAL_0ed4f78f_4_k_cu_bb71d6c6_78584cuda3std3__45__cpo3endE,@object
	.size		_ZN39_INTERNAL_0ed4f78f_4_k_cu_bb71d6c6_78584cuda3std3__45__cpo3endE,(_ZN39_INTERNAL_0ed4f78f_4_k_cu_bb71d6c6_78584cuda3std3__419piecewise_constructE - _ZN39_INTERNAL_0ed4f78f_4_k_cu_bb71d6c6_78584cuda3std3__45__cpo3endE)
_ZN39_INTERNAL_0ed4f78f_4_k_cu_bb71d6c6_78584cuda3std3__45__cpo3endE:
	.zero		1
	.type		_ZN39_INTERNAL_0ed4f78f_4_k_cu_bb71d6c6_78584cuda3std3__419piecewise_constructE,@object
	.size		_ZN39_INTERNAL_0ed4f78f_4_k_cu_bb71d6c6_78584cuda3std3__419piecewise_constructE,(_ZN39_INTERNAL_0ed4f78f_4_k_cu_bb71d6c6_78584cuda3std3__45__cpo4cendE - _ZN39_INTERNAL_0ed4f78f_4_k_cu_bb71d6c6_78584cuda3std3__419piecewise_constructE)
_ZN39_INTERNAL_0ed4f78f_4_k_cu_bb71d6c6_78584cuda3std3__419piecewise_constructE:
	.zero		1
	.type		_ZN39_INTERNAL_0ed4f78f_4_k_cu_bb71d6c6_78584cuda3std3__45__cpo4cendE,@object
	.size		_ZN39_INTERNAL_0ed4f78f_4_k_cu_bb71d6c6_78584cuda3std3__45__cpo4cendE,(_ZN39_INTERNAL_0ed4f78f_4_k_cu_bb71d6c6_78584cuda3std6ranges3__45__cpo4swapE - _ZN39_INTERNAL_0ed4f78f_4_k_cu_bb71d6c6_78584cuda3std3__45__cpo4cendE)
_ZN39_INTERNAL_0ed4f78f_4_k_cu_bb71d6c6_78584cuda3std3__45__cpo4cendE:
	.zero		1
	.type		_ZN39_INTERNAL_0ed4f78f_4_k_cu_bb71d6c6_78584cuda3std6ranges3__45__cpo4swapE,@object
	.size		_ZN39_INTERNAL_0ed4f78f_4_k_cu_bb71d6c6_78584cuda3std6ranges3__45__cpo4swapE,(.L_10 - _ZN39_INTERNAL_0ed4f78f_4_k_cu_bb71d6c6_78584cuda3std6ranges3__45__cpo4swapE)
_ZN39_INTERNAL_0ed4f78f_4_k_cu_bb71d6c6_78584cuda3std6ranges3__45__cpo4swapE:
	.zero		1
.L_10:


//--------------------- .nv.constant0._ZN7cutlass13device_kernelINS_4gemm6kernel13GemmUniversalIN4cute5tupleIJiiiiEEENS1_10collective13CollectiveMmaINS1_35MainloopSm100TmaUmmaWarpSpecializedILi6ELi2ELi4ENS5_IJNS4_1CILi1EEESB_SB_EEEEENS5_IJNSA_ILi128EEESE_SE_EEENS_12float_e5m2_tENS5_IJlSB_lEEESG_SH_NS4_8TiledMMAINS4_8MMA_AtomIJNS4_10MMA_TraitsINS4_19SM100_MMA_F8F6F4_SSEJSG_SG_fSE_SE_NS4_17integral_constantINS4_4UMMA5MajorELSO_0EEESP_NSM_INSN_7ScaleInELSQ_0EEESR_EEEEEENS4_6LayoutISC_NS5_IJNSA_ILi0EEESV_SV_EEEEENS5_IJNS4_10UnderscoreESY_SY_EEEEENS4_13SM90_TMA_LOADENS4_14ComposedLayoutINS4_7SwizzleILi3ELi4ELi3EEENS4_18smem_ptr_flag_bitsILi8EEENSU_INS5_IJNSA_ILi8EEESE_EEENS5_IJSE_SB_EEEEEEEvNS4_8identityES11_S1B_vS1C_EENS_8epilogue10collective18CollectiveEpilogueINS1E_23Sm100TmaWarpSpecializedILi2ELi2ELi64ELb0ELb0EEEJSF_NS5_IJNSU_ISE_SB_EENSU_INSA_ILi64EEESB_EEEEESG_SH_SG_SH_NS1E_6fusion15FusionCallbacksIS1I_NS1N_17LinearCombinationISG_fSG_fLNS_15FloatRoundStyleE2EEESF_S1M_JEEENS4_5SM1004TMEM4LOAD26SM100_TMEM_LOAD_32dp32b64xES11_NS12_INS13_ILi2ELi4ELi3EEES16_NSU_INS5_IJS17_S1K_EEENS5_IJS1K_SB_EEEEEEENS4_39AutoVectorizingCopyWithAssumedAlignmentILi128EEENS4_14SM90_TMA_STOREES21_S23_S23_EEEvvEEEEvNT_6ParamsE --------------------------
	.section	.nv.constant0._ZN7cutlass13device_kernelINS_4gemm6kernel13GemmUniversalIN4cute5tupleIJiiiiEEENS1_10collective13CollectiveMmaINS1_35MainloopSm100TmaUmmaWarpSpecializedILi6ELi2ELi4ENS5_IJNS4_1CILi1EEESB_SB_EEEEENS5_IJNSA_ILi128EEESE_SE_EEENS_12float_e5m2_tENS5_IJlSB_lEEESG_SH_NS4_8TiledMMAINS4_8MMA_AtomIJNS4_10MMA_TraitsINS4_19SM100_MMA_F8F6F4_SSEJSG_SG_fSE_SE_NS4_17integral_constantINS4_4UMMA5MajorELSO_0EEESP_NSM_INSN_7ScaleInELSQ_0EEESR_EEEEEENS4_6LayoutISC_NS5_IJNSA_ILi0EEESV_SV_EEEEENS5_IJNS4_10UnderscoreESY_SY_EEEEENS4_13SM90_TMA_LOADENS4_14ComposedLayoutINS4_7SwizzleILi3ELi4ELi3EEENS4_18smem_ptr_flag_bitsILi8EEENSU_INS5_IJNSA_ILi8EEESE_EEENS5_IJSE_SB_EEEEEEEvNS4_8identityES11_S1B_vS1C_EENS_8epilogue10collective18CollectiveEpilogueINS1E_23Sm100TmaWarpSpecializedILi2ELi2ELi64ELb0ELb0EEEJSF_NS5_IJNSU_ISE_SB_EENSU_INSA_ILi64EEESB_EEEEESG_SH_SG_SH_NS1E_6fusion15FusionCallbacksIS1I_NS1N_17LinearCombinationISG_fSG_fLNS_15FloatRoundStyleE2EEESF_S1M_JEEENS4_5SM1004TMEM4LOAD26SM100_TMEM_LOAD_32dp32b64xES11_NS12_INS13_ILi2ELi4ELi3EEES16_NSU_INS5_IJS17_S1K_EEENS5_IJS1K_SB_EEEEEEENS4_39AutoVectorizingCopyWithAssumedAlignmentILi128EEENS4_14SM90_TMA_STOREES21_S23_S23_EEEvvEEEEvNT_6ParamsE,"a",@progbits
	.sectionflags	@""
	.align	4
.nv.constant0._ZN7cutlass13device_kernelINS_4gemm6kernel13GemmUniversalIN4cute5tupleIJiiiiEEENS1_10collective13CollectiveMmaINS1_35MainloopSm100TmaUmmaWarpSpecializedILi6ELi2ELi4ENS5_IJNS4_1CILi1EEESB_SB_EEEEENS5_IJNSA_ILi128EEESE_SE_EEENS_12float_e5m2_tENS5_IJlSB_lEEESG_SH_NS4_8TiledMMAINS4_8MMA_AtomIJNS4_10MMA_TraitsINS4_19SM100_MMA_F8F6F4_SSEJSG_SG_fSE_SE_NS4_17integral_constantINS4_4UMMA5MajorELSO_0EEESP_NSM_INSN_7ScaleInELSQ_0EEESR_EEEEEENS4_6LayoutISC_NS5_IJNSA_ILi0EEESV_SV_EEEEENS5_IJNS4_10UnderscoreESY_SY_EEEEENS4_13SM90_TMA_LOADENS4_14ComposedLayoutINS4_7SwizzleILi3ELi4ELi3EEENS4_18smem_ptr_flag_bitsILi8EEENSU_INS5_IJNSA_ILi8EEESE_EEENS5_IJSE_SB_EEEEEEEvNS4_8identityES11_S1B_vS1C_EENS_8epilogue10collective18CollectiveEpilogueINS1E_23Sm100TmaWarpSpecializedILi2ELi2ELi64ELb0ELb0EEEJSF_NS5_IJNSU_ISE_SB_EENSU_INSA_ILi64EEESB_EEEEESG_SH_SG_SH_NS1E_6fusion15FusionCallbacksIS1I_NS1N_17LinearCombinationISG_fSG_fLNS_15FloatRoundStyleE2EEESF_S1M_JEEENS4_5SM1004TMEM4LOAD26SM100_TMEM_LOAD_32dp32b64xES11_NS12_INS13_ILi2ELi4ELi3EEES16_NSU_INS5_IJS17_S1K_EEENS5_IJS1K_SB_EEEEEEENS4_39AutoVectorizingCopyWithAssumedAlignmentILi128EEENS4_14SM90_TMA_STOREES21_S23_S23_EEEvvEEEEvNT_6ParamsE:
	.zero		2944


//--------------------- SYMBOLS --------------------------

	.type		.nv.reservedSmem.offset0,@object
	.size		.nv.reservedSmem.offset0,0x4
	.type		.nv.reservedSmem.cap,@object
	.size		.nv.reservedSmem.cap,0x4
	.type		__assertfail,@function
